//
// Generated by NVIDIA NVVM Compiler
//
// Compiler Build ID: CL-36424714
// Cuda compilation tools, release 13.0, V13.0.88
// Based on NVVM 20.0.0
//

.version 9.0
.target sm_100
.address_size 64

	// .globl	_Z13jmeint_kernelPfS_S_S_S_S_P6__halfS1_S1_S1_S1_S1_Pbii
.const .align 2 .b8 weight_1_half_d[288];
.const .align 2 .b8 weight_2_half_d[16];
.const .align 2 .b8 bias_1_half_d[16];
// _ZZ13jmeint_kernelPfS_S_S_S_S_P6__halfS1_S1_S1_S1_S1_PbiiE1A has been demoted
// _ZZ13jmeint_kernelPfS_S_S_S_S_P6__halfS1_S1_S1_S1_S1_PbiiE15weight_1_shared has been demoted
// _ZZ13jmeint_kernelPfS_S_S_S_S_P6__halfS1_S1_S1_S1_S1_PbiiE13bias_1_shared has been demoted

.visible .entry _Z13jmeint_kernelPfS_S_S_S_S_P6__halfS1_S1_S1_S1_S1_Pbii(
	.param .u64 .ptr .align 1 _Z13jmeint_kernelPfS_S_S_S_S_P6__halfS1_S1_S1_S1_S1_Pbii_param_0,
	.param .u64 .ptr .align 1 _Z13jmeint_kernelPfS_S_S_S_S_P6__halfS1_S1_S1_S1_S1_Pbii_param_1,
	.param .u64 .ptr .align 1 _Z13jmeint_kernelPfS_S_S_S_S_P6__halfS1_S1_S1_S1_S1_Pbii_param_2,
	.param .u64 .ptr .align 1 _Z13jmeint_kernelPfS_S_S_S_S_P6__halfS1_S1_S1_S1_S1_Pbii_param_3,
	.param .u64 .ptr .align 1 _Z13jmeint_kernelPfS_S_S_S_S_P6__halfS1_S1_S1_S1_S1_Pbii_param_4,
	.param .u64 .ptr .align 1 _Z13jmeint_kernelPfS_S_S_S_S_P6__halfS1_S1_S1_S1_S1_Pbii_param_5,
	.param .u64 .ptr .align 1 _Z13jmeint_kernelPfS_S_S_S_S_P6__halfS1_S1_S1_S1_S1_Pbii_param_6,
	.param .u64 .ptr .align 1 _Z13jmeint_kernelPfS_S_S_S_S_P6__halfS1_S1_S1_S1_S1_Pbii_param_7,
	.param .u64 .ptr .align 1 _Z13jmeint_kernelPfS_S_S_S_S_P6__halfS1_S1_S1_S1_S1_Pbii_param_8,
	.param .u64 .ptr .align 1 _Z13jmeint_kernelPfS_S_S_S_S_P6__halfS1_S1_S1_S1_S1_Pbii_param_9,
	.param .u64 .ptr .align 1 _Z13jmeint_kernelPfS_S_S_S_S_P6__halfS1_S1_S1_S1_S1_Pbii_param_10,
	.param .u64 .ptr .align 1 _Z13jmeint_kernelPfS_S_S_S_S_P6__halfS1_S1_S1_S1_S1_Pbii_param_11,
	.param .u64 .ptr .align 1 _Z13jmeint_kernelPfS_S_S_S_S_P6__halfS1_S1_S1_S1_S1_Pbii_param_12,
	.param .u32 _Z13jmeint_kernelPfS_S_S_S_S_P6__halfS1_S1_S1_S1_S1_Pbii_param_13,
	.param .u32 _Z13jmeint_kernelPfS_S_S_S_S_P6__halfS1_S1_S1_S1_S1_Pbii_param_14
)
{
	.local .align 4 .b8 	__local_depot0[72];
	.reg .b64 	%SP;
	.reg .b64 	%SPL;
	.reg .pred 	%p<448>;
	.reg .b16 	%rs<153>;
	.reg .b32 	%r<87>;
	.reg .b32 	%f<628>;
	.reg .b64 	%rd<122>;
	.reg .b64 	%fd<8>;
	// demoted variable
	.shared .align 2 .b8 _ZZ13jmeint_kernelPfS_S_S_S_S_P6__halfS1_S1_S1_S1_S1_PbiiE1A[16384];
	// demoted variable
	.shared .align 2 .b8 _ZZ13jmeint_kernelPfS_S_S_S_S_P6__halfS1_S1_S1_S1_S1_PbiiE15weight_1_shared[512];
	// demoted variable
	.shared .align 2 .b8 _ZZ13jmeint_kernelPfS_S_S_S_S_P6__halfS1_S1_S1_S1_S1_PbiiE13bias_1_shared[512];
	mov.u64 	%SPL, __local_depot0;
	ld.param.u64 	%rd26, [_Z13jmeint_kernelPfS_S_S_S_S_P6__halfS1_S1_S1_S1_S1_Pbii_param_6];
	ld.param.u64 	%rd27, [_Z13jmeint_kernelPfS_S_S_S_S_P6__halfS1_S1_S1_S1_S1_Pbii_param_7];
	ld.param.u64 	%rd28, [_Z13jmeint_kernelPfS_S_S_S_S_P6__halfS1_S1_S1_S1_S1_Pbii_param_8];
	ld.param.u64 	%rd29, [_Z13jmeint_kernelPfS_S_S_S_S_P6__halfS1_S1_S1_S1_S1_Pbii_param_9];
	ld.param.u64 	%rd30, [_Z13jmeint_kernelPfS_S_S_S_S_P6__halfS1_S1_S1_S1_S1_Pbii_param_10];
	ld.param.u64 	%rd31, [_Z13jmeint_kernelPfS_S_S_S_S_P6__halfS1_S1_S1_S1_S1_Pbii_param_11];
	ld.param.u32 	%r6, [_Z13jmeint_kernelPfS_S_S_S_S_P6__halfS1_S1_S1_S1_S1_Pbii_param_14];
	add.u64 	%rd1, %SPL, 0;
	add.u64 	%rd2, %SPL, 12;
	add.u64 	%rd3, %SPL, 24;
	add.u64 	%rd4, %SPL, 36;
	add.u64 	%rd5, %SPL, 48;
	add.u64 	%rd6, %SPL, 60;
	mov.u32 	%r1, %ctaid.x;
	mul.hi.u32 	%r7, %r1, 1717986919;
	shr.u32 	%r8, %r7, 2;
	mul.lo.s32 	%r9, %r8, 10;
	sub.s32 	%r10, %r1, %r9;
	setp.ge.u32 	%p5, %r10, %r6;
	@%p5 bra 	$L__BB0_6;
	mov.u32 	%r16, %ntid.x;
	mov.u32 	%r2, %tid.x;
	mad.lo.s32 	%r3, %r16, %r1, %r2;
	shl.b32 	%r17, %r2, 1;
	mov.u32 	%r18, _ZZ13jmeint_kernelPfS_S_S_S_S_P6__halfS1_S1_S1_S1_S1_PbiiE15weight_1_shared;
	add.s32 	%r4, %r18, %r17;
	mul.wide.u32 	%rd88, %r2, 2;
	mov.u64 	%rd89, weight_1_half_d;
	add.s64 	%rd7, %rd89, %rd88;
	ld.const.u16 	%rs3, [%rd7];
	st.shared.u16 	[%r4], %rs3;
	setp.gt.u32 	%p437, %r2, 15;
	@%p437 bra 	$L__BB0_3;
	ld.const.u16 	%rs4, [%rd7+256];
	st.shared.u16 	[%r4+256], %rs4;
$L__BB0_3:
	ld.param.u64 	%rd117, [_Z13jmeint_kernelPfS_S_S_S_S_P6__halfS1_S1_S1_S1_S1_Pbii_param_12];
	cvta.to.global.u64 	%rd8, %rd117;
	shr.u32 	%r19, %r2, 5;
	mov.u32 	%r21, _ZZ13jmeint_kernelPfS_S_S_S_S_P6__halfS1_S1_S1_S1_S1_PbiiE13bias_1_shared;
	add.s32 	%r22, %r21, %r17;
	mul.wide.u32 	%rd90, %r19, 2;
	mov.u64 	%rd91, bias_1_half_d;
	add.s64 	%rd92, %rd91, %rd90;
	ld.const.u16 	%rs142, [%rd92];
	st.shared.u16 	[%r22], %rs142;
	mov.f64 	%fd7, 0d0000000000000000;
	// begin inline asm
	{  cvt.rn.f16.f64 %rs5, %fd7;}

	// end inline asm
	mov.u32 	%r23, _ZZ13jmeint_kernelPfS_S_S_S_S_P6__halfS1_S1_S1_S1_S1_PbiiE1A;
	add.s32 	%r24, %r23, %r17;
	st.shared.u16 	[%r24+8192], %rs5;
	st.shared.u16 	[%r24+8704], %rs5;
	st.shared.u16 	[%r24+9216], %rs5;
	st.shared.u16 	[%r24+9728], %rs5;
	st.shared.u16 	[%r24+10240], %rs5;
	st.shared.u16 	[%r24+10752], %rs5;
	st.shared.u16 	[%r24+11264], %rs5;
	st.shared.u16 	[%r24+11776], %rs5;
	st.shared.u16 	[%r24+12288], %rs5;
	st.shared.u16 	[%r24+12800], %rs5;
	st.shared.u16 	[%r24+13312], %rs5;
	st.shared.u16 	[%r24+13824], %rs5;
	st.shared.u16 	[%r24+14336], %rs5;
	st.shared.u16 	[%r24+14848], %rs5;
	st.shared.u16 	[%r24+15360], %rs5;
	st.shared.u16 	[%r24+15872], %rs5;
	bar.sync 	0;
	mul.lo.s32 	%r25, %r3, 3;
	cvta.to.global.u64 	%rd93, %rd26;
	mul.wide.s32 	%rd94, %r25, 2;
	add.s64 	%rd95, %rd93, %rd94;
	mov.f32 	%f598, 0f3D072B02;
	// begin inline asm
	{  cvt.rn.f16.f32 %rs6, %f598;}

	// end inline asm
	ld.global.u16 	%rs8, [%rd95];
	// begin inline asm
	{mul.f16 %rs7,%rs8,%rs6;
}
	// end inline asm
	shl.b32 	%r26, %r19, 10;
	add.s32 	%r27, %r23, %r26;
	and.b32  	%r28, %r17, 62;
	add.s32 	%r29, %r27, %r28;
	st.shared.u16 	[%r29], %rs7;
	ld.global.u16 	%rs11, [%rd95+2];
	// begin inline asm
	{mul.f16 %rs10,%rs11,%rs6;
}
	// end inline asm
	st.shared.u16 	[%r29+64], %rs10;
	ld.global.u16 	%rs14, [%rd95+4];
	// begin inline asm
	{mul.f16 %rs13,%rs14,%rs6;
}
	// end inline asm
	st.shared.u16 	[%r29+128], %rs13;
	cvta.to.global.u64 	%rd96, %rd27;
	add.s64 	%rd97, %rd96, %rd94;
	ld.global.u16 	%rs17, [%rd97];
	// begin inline asm
	{mul.f16 %rs16,%rs17,%rs6;
}
	// end inline asm
	st.shared.u16 	[%r29+192], %rs16;
	ld.global.u16 	%rs20, [%rd97+2];
	// begin inline asm
	{mul.f16 %rs19,%rs20,%rs6;
}
	// end inline asm
	st.shared.u16 	[%r29+256], %rs19;
	ld.global.u16 	%rs23, [%rd97+4];
	// begin inline asm
	{mul.f16 %rs22,%rs23,%rs6;
}
	// end inline asm
	st.shared.u16 	[%r29+320], %rs22;
	cvta.to.global.u64 	%rd98, %rd28;
	add.s64 	%rd99, %rd98, %rd94;
	ld.global.u16 	%rs26, [%rd99];
	// begin inline asm
	{mul.f16 %rs25,%rs26,%rs6;
}
	// end inline asm
	st.shared.u16 	[%r29+384], %rs25;
	ld.global.u16 	%rs29, [%rd99+2];
	// begin inline asm
	{mul.f16 %rs28,%rs29,%rs6;
}
	// end inline asm
	st.shared.u16 	[%r29+448], %rs28;
	ld.global.u16 	%rs32, [%rd99+4];
	// begin inline asm
	{mul.f16 %rs31,%rs32,%rs6;
}
	// end inline asm
	st.shared.u16 	[%r29+512], %rs31;
	cvta.to.global.u64 	%rd100, %rd29;
	add.s64 	%rd101, %rd100, %rd94;
	ld.global.u16 	%rs35, [%rd101];
	// begin inline asm
	{mul.f16 %rs34,%rs35,%rs6;
}
	// end inline asm
	st.shared.u16 	[%r29+576], %rs34;
	ld.global.u16 	%rs38, [%rd101+2];
	// begin inline asm
	{mul.f16 %rs37,%rs38,%rs6;
}
	// end inline asm
	st.shared.u16 	[%r29+640], %rs37;
	ld.global.u16 	%rs41, [%rd101+4];
	// begin inline asm
	{mul.f16 %rs40,%rs41,%rs6;
}
	// end inline asm
	st.shared.u16 	[%r29+704], %rs40;
	cvta.to.global.u64 	%rd102, %rd30;
	add.s64 	%rd103, %rd102, %rd94;
	ld.global.u16 	%rs44, [%rd103];
	// begin inline asm
	{mul.f16 %rs43,%rs44,%rs6;
}
	// end inline asm
	st.shared.u16 	[%r29+768], %rs43;
	ld.global.u16 	%rs47, [%rd103+2];
	// begin inline asm
	{mul.f16 %rs46,%rs47,%rs6;
}
	// end inline asm
	st.shared.u16 	[%r29+832], %rs46;
	ld.global.u16 	%rs50, [%rd103+4];
	// begin inline asm
	{mul.f16 %rs49,%rs50,%rs6;
}
	// end inline asm
	st.shared.u16 	[%r29+896], %rs49;
	cvta.to.global.u64 	%rd104, %rd31;
	add.s64 	%rd105, %rd104, %rd94;
	ld.global.u16 	%rs53, [%rd105];
	// begin inline asm
	{mul.f16 %rs52,%rs53,%rs6;
}
	// end inline asm
	st.shared.u16 	[%r29+960], %rs52;
	ld.global.u16 	%rs56, [%rd105+2];
	// begin inline asm
	{mul.f16 %rs55,%rs56,%rs6;
}
	// end inline asm
	add.s32 	%r30, %r27, 8192;
	st.shared.u16 	[%r29+8192], %rs55;
	ld.global.u16 	%rs59, [%rd105+4];
	// begin inline asm
	{mul.f16 %rs58,%rs59,%rs6;
}
	// end inline asm
	st.shared.u16 	[%r29+8256], %rs58;
	bar.sync 	0;
	mov.b32 	%r31, 32;
	wmma.load.a.sync.aligned.col.m32n8k16.shared.f16 	{%r32, %r33, %r34, %r35, %r36, %r37, %r38, %r39}, [%r27], %r31;
	mov.b32 	%r41, 8;
	wmma.load.b.sync.aligned.row.m32n8k16.shared.f16 	{%r42, %r43, %r44, %r45, %r46, %r47, %r48, %r49}, [%r18], %r41;
	wmma.load.c.sync.aligned.col.m32n8k16.shared.f16 	{%r50, %r51, %r52, %r53}, [%r21], %r31;
	wmma.mma.sync.aligned.col.row.m32n8k16.f16.f16 {%r54, %r55, %r56, %r57}, {%r32, %r33, %r34, %r35, %r36, %r37, %r38, %r39}, {%r42, %r43, %r44, %r45, %r46, %r47, %r48, %r49}, {%r50, %r51, %r52, %r53};
	wmma.store.d.sync.aligned.col.m32n8k16.shared.f16 	[%r27], {%r54, %r55, %r56, %r57}, %r31;
	wmma.load.a.sync.aligned.col.m32n8k16.shared.f16 	{%r58, %r59, %r60, %r61, %r62, %r63, %r64, %r65}, [%r30], %r31;
	add.s32 	%r66, %r18, 256;
	wmma.load.b.sync.aligned.row.m32n8k16.shared.f16 	{%r67, %r68, %r69, %r70, %r71, %r72, %r73, %r74}, [%r66], %r41;
	wmma.load.c.sync.aligned.col.m32n8k16.shared.f16 	{%r75, %r76, %r77, %r78}, [%r27], %r31;
	wmma.mma.sync.aligned.col.row.m32n8k16.f16.f16 {%r79, %r80, %r81, %r82}, {%r58, %r59, %r60, %r61, %r62, %r63, %r64, %r65}, {%r67, %r68, %r69, %r70, %r71, %r72, %r73, %r74}, {%r75, %r76, %r77, %r78};
	mov.f32 	%f599, 0f00000000;
	// begin inline asm
	{  cvt.rn.f16.f32 %rs61, %f599;}

	// end inline asm
	mov.b32 	{%rs63, %rs66}, %r79;
	// begin inline asm
	{ .reg .pred __$temp3;
  setp.gt.f16  __$temp3, %rs63, %rs61;
  selp.u16 %rs62, 1, 0, __$temp3;}
	// end inline asm
	setp.eq.s16 	%p438, %rs62, 0;
	selp.b16 	%rs143, %rs61, %rs63, %p438;
	// begin inline asm
	{ .reg .pred __$temp3;
  setp.gt.f16  __$temp3, %rs66, %rs61;
  selp.u16 %rs65, 1, 0, __$temp3;}
	// end inline asm
	setp.eq.s16 	%p439, %rs65, 0;
	selp.b16 	%rs144, %rs61, %rs66, %p439;
	mov.b32 	%r83, {%rs143, %rs144};
	mov.b32 	{%rs69, %rs72}, %r80;
	// begin inline asm
	{ .reg .pred __$temp3;
  setp.gt.f16  __$temp3, %rs69, %rs61;
  selp.u16 %rs68, 1, 0, __$temp3;}
	// end inline asm
	setp.eq.s16 	%p440, %rs68, 0;
	selp.b16 	%rs145, %rs61, %rs69, %p440;
	// begin inline asm
	{ .reg .pred __$temp3;
  setp.gt.f16  __$temp3, %rs72, %rs61;
  selp.u16 %rs71, 1, 0, __$temp3;}
	// end inline asm
	setp.eq.s16 	%p441, %rs71, 0;
	selp.b16 	%rs146, %rs61, %rs72, %p441;
	mov.b32 	%r84, {%rs145, %rs146};
	mov.b32 	{%rs75, %rs78}, %r81;
	// begin inline asm
	{ .reg .pred __$temp3;
  setp.gt.f16  __$temp3, %rs75, %rs61;
  selp.u16 %rs74, 1, 0, __$temp3;}
	// end inline asm
	setp.eq.s16 	%p442, %rs74, 0;
	selp.b16 	%rs147, %rs61, %rs75, %p442;
	// begin inline asm
	{ .reg .pred __$temp3;
  setp.gt.f16  __$temp3, %rs78, %rs61;
  selp.u16 %rs77, 1, 0, __$temp3;}
	// end inline asm
	setp.eq.s16 	%p443, %rs77, 0;
	selp.b16 	%rs148, %rs61, %rs78, %p443;
	mov.b32 	%r85, {%rs147, %rs148};
	mov.b32 	{%rs81, %rs84}, %r82;
	// begin inline asm
	{ .reg .pred __$temp3;
  setp.gt.f16  __$temp3, %rs81, %rs61;
  selp.u16 %rs80, 1, 0, __$temp3;}
	// end inline asm
	setp.eq.s16 	%p444, %rs80, 0;
	selp.b16 	%rs149, %rs61, %rs81, %p444;
	// begin inline asm
	{ .reg .pred __$temp3;
  setp.gt.f16  __$temp3, %rs84, %rs61;
  selp.u16 %rs83, 1, 0, __$temp3;}
	// end inline asm
	setp.eq.s16 	%p445, %rs83, 0;
	selp.b16 	%rs150, %rs61, %rs84, %p445;
	mov.b32 	%r86, {%rs149, %rs150};
	wmma.store.d.sync.aligned.col.m32n8k16.shared.f16 	[%r27], {%r83, %r84, %r85, %r86}, %r31;
	bar.warp.sync 	-1;
	ld.shared.u16 	%rs87, [%r29];
	ld.const.u16 	%rs88, [weight_2_half_d];
	// begin inline asm
	{mul.f16 %rs86,%rs87,%rs88;
}
	// end inline asm
	// begin inline asm
	{add.f16 %rs89,%rs61,%rs86;
}
	// end inline asm
	ld.shared.u16 	%rs93, [%r29+64];
	ld.const.u16 	%rs94, [weight_2_half_d+2];
	// begin inline asm
	{mul.f16 %rs92,%rs93,%rs94;
}
	// end inline asm
	// begin inline asm
	{add.f16 %rs95,%rs89,%rs92;
}
	// end inline asm
	ld.shared.u16 	%rs99, [%r29+128];
	ld.const.u16 	%rs100, [weight_2_half_d+4];
	// begin inline asm
	{mul.f16 %rs98,%rs99,%rs100;
}
	// end inline asm
	// begin inline asm
	{add.f16 %rs101,%rs95,%rs98;
}
	// end inline asm
	ld.shared.u16 	%rs105, [%r29+192];
	ld.const.u16 	%rs106, [weight_2_half_d+6];
	// begin inline asm
	{mul.f16 %rs104,%rs105,%rs106;
}
	// end inline asm
	// begin inline asm
	{add.f16 %rs107,%rs101,%rs104;
}
	// end inline asm
	ld.shared.u16 	%rs111, [%r29+256];
	ld.const.u16 	%rs112, [weight_2_half_d+8];
	// begin inline asm
	{mul.f16 %rs110,%rs111,%rs112;
}
	// end inline asm
	// begin inline asm
	{add.f16 %rs113,%rs107,%rs110;
}
	// end inline asm
	ld.shared.u16 	%rs117, [%r29+320];
	ld.const.u16 	%rs118, [weight_2_half_d+10];
	// begin inline asm
	{mul.f16 %rs116,%rs117,%rs118;
}
	// end inline asm
	// begin inline asm
	{add.f16 %rs119,%rs113,%rs116;
}
	// end inline asm
	ld.shared.u16 	%rs123, [%r29+384];
	ld.const.u16 	%rs124, [weight_2_half_d+12];
	// begin inline asm
	{mul.f16 %rs122,%rs123,%rs124;
}
	// end inline asm
	// begin inline asm
	{add.f16 %rs125,%rs119,%rs122;
}
	// end inline asm
	ld.shared.u16 	%rs129, [%r29+448];
	ld.const.u16 	%rs130, [weight_2_half_d+14];
	// begin inline asm
	{mul.f16 %rs128,%rs129,%rs130;
}
	// end inline asm
	// begin inline asm
	{add.f16 %rs131,%rs125,%rs128;
}
	// end inline asm
	mov.f32 	%f600, 0f3D7CEFC5;
	// begin inline asm
	{  cvt.rn.f16.f32 %rs134, %f600;}

	// end inline asm
	// begin inline asm
	{add.f16 %rs135,%rs131,%rs134;
}
	// end inline asm
	bar.warp.sync 	-1;
	mov.f32 	%f601, 0f3F000000;
	// begin inline asm
	{  cvt.rn.f16.f32 %rs138, %f601;}

	// end inline asm
	// begin inline asm
	{ .reg .pred __$temp3;
  setp.ge.f16  __$temp3, %rs135, %rs138;
  selp.u16 %rs139, 1, 0, __$temp3;}
	// end inline asm
	setp.eq.s16 	%p446, %rs139, 0;
	@%p446 bra 	$L__BB0_5;
	cvt.s64.s32 	%rd106, %r3;
	add.s64 	%rd107, %rd8, %rd106;
	mov.b16 	%rs151, 1;
	st.global.u8 	[%rd107], %rs151;
	bra.uni 	$L__BB0_134;
$L__BB0_5:
	cvt.s64.s32 	%rd108, %r3;
	add.s64 	%rd109, %rd8, %rd108;
	mov.b16 	%rs152, 0;
	st.global.u8 	[%rd109], %rs152;
	bra.uni 	$L__BB0_134;
$L__BB0_6:
	ld.param.u64 	%rd115, [_Z13jmeint_kernelPfS_S_S_S_S_P6__halfS1_S1_S1_S1_S1_Pbii_param_5];
	ld.param.u64 	%rd114, [_Z13jmeint_kernelPfS_S_S_S_S_P6__halfS1_S1_S1_S1_S1_Pbii_param_4];
	ld.param.u64 	%rd113, [_Z13jmeint_kernelPfS_S_S_S_S_P6__halfS1_S1_S1_S1_S1_Pbii_param_3];
	ld.param.u64 	%rd112, [_Z13jmeint_kernelPfS_S_S_S_S_P6__halfS1_S1_S1_S1_S1_Pbii_param_2];
	ld.param.u64 	%rd111, [_Z13jmeint_kernelPfS_S_S_S_S_P6__halfS1_S1_S1_S1_S1_Pbii_param_1];
	ld.param.u64 	%rd110, [_Z13jmeint_kernelPfS_S_S_S_S_P6__halfS1_S1_S1_S1_S1_Pbii_param_0];
	cvta.to.global.u64 	%rd39, %rd110;
	cvta.to.global.u64 	%rd40, %rd111;
	cvta.to.global.u64 	%rd41, %rd112;
	cvta.to.global.u64 	%rd42, %rd113;
	cvta.to.global.u64 	%rd43, %rd114;
	cvta.to.global.u64 	%rd44, %rd115;
	mov.u32 	%r11, %ntid.x;
	mov.u32 	%r12, %tid.x;
	mad.lo.s32 	%r5, %r11, %r1, %r12;
	mul.lo.s32 	%r13, %r5, 3;
	mul.wide.s32 	%rd45, %r13, 4;
	add.s64 	%rd46, %rd39, %rd45;
	ld.global.f32 	%f1, [%rd46];
	st.local.f32 	[%rd1], %f1;
	ld.global.f32 	%f2, [%rd46+4];
	st.local.f32 	[%rd1+4], %f2;
	ld.global.f32 	%f41, [%rd46+8];
	st.local.f32 	[%rd1+8], %f41;
	add.s64 	%rd47, %rd40, %rd45;
	ld.global.f32 	%f4, [%rd47];
	st.local.f32 	[%rd2], %f4;
	ld.global.f32 	%f5, [%rd47+4];
	st.local.f32 	[%rd2+4], %f5;
	ld.global.f32 	%f42, [%rd47+8];
	st.local.f32 	[%rd2+8], %f42;
	add.s64 	%rd48, %rd41, %rd45;
	ld.global.f32 	%f7, [%rd48];
	st.local.f32 	[%rd3], %f7;
	ld.global.f32 	%f8, [%rd48+4];
	st.local.f32 	[%rd3+4], %f8;
	ld.global.f32 	%f615, [%rd48+8];
	st.local.f32 	[%rd3+8], %f615;
	add.s64 	%rd49, %rd42, %rd45;
	ld.global.f32 	%f10, [%rd49];
	st.local.f32 	[%rd4], %f10;
	ld.global.f32 	%f11, [%rd49+4];
	st.local.f32 	[%rd4+4], %f11;
	ld.global.f32 	%f44, [%rd49+8];
	st.local.f32 	[%rd4+8], %f44;
	add.s64 	%rd50, %rd43, %rd45;
	ld.global.f32 	%f13, [%rd50];
	st.local.f32 	[%rd5], %f13;
	ld.global.f32 	%f14, [%rd50+4];
	st.local.f32 	[%rd5+4], %f14;
	ld.global.f32 	%f45, [%rd50+8];
	st.local.f32 	[%rd5+8], %f45;
	add.s64 	%rd51, %rd44, %rd45;
	ld.global.f32 	%f16, [%rd51];
	st.local.f32 	[%rd6], %f16;
	ld.global.f32 	%f17, [%rd51+4];
	st.local.f32 	[%rd6+4], %f17;
	ld.global.f32 	%f46, [%rd51+8];
	st.local.f32 	[%rd6+8], %f46;
	sub.f32 	%f251, %f4, %f1;
	sub.f32 	%f252, %f5, %f2;
	sub.f32 	%f253, %f42, %f41;
	sub.f32 	%f254, %f7, %f1;
	sub.f32 	%f255, %f8, %f2;
	sub.f32 	%f256, %f615, %f41;
	mul.f32 	%f257, %f252, %f256;
	mul.f32 	%f258, %f253, %f255;
	sub.f32 	%f19, %f257, %f258;
	mul.f32 	%f259, %f253, %f254;
	mul.f32 	%f260, %f251, %f256;
	sub.f32 	%f20, %f259, %f260;
	mul.f32 	%f261, %f251, %f255;
	mul.f32 	%f262, %f252, %f254;
	sub.f32 	%f21, %f261, %f262;
	mul.f32 	%f263, %f2, %f20;
	fma.rn.f32 	%f264, %f1, %f19, %f263;
	fma.rn.f32 	%f265, %f21, %f41, %f264;
	mul.f32 	%f266, %f20, %f11;
	fma.rn.f32 	%f267, %f19, %f10, %f266;
	fma.rn.f32 	%f268, %f21, %f44, %f267;
	sub.f32 	%f269, %f268, %f265;
	mul.f32 	%f270, %f20, %f14;
	fma.rn.f32 	%f271, %f19, %f13, %f270;
	fma.rn.f32 	%f272, %f21, %f45, %f271;
	sub.f32 	%f273, %f272, %f265;
	mul.f32 	%f274, %f20, %f17;
	fma.rn.f32 	%f275, %f19, %f16, %f274;
	fma.rn.f32 	%f276, %f21, %f46, %f275;
	sub.f32 	%f277, %f276, %f265;
	setp.gt.f32 	%p7, %f269, 0f00000000;
	cvt.f64.f32 	%fd1, %f269;
	setp.lt.f64 	%p8, %fd1, 0d3D719799812DEA11;
	setp.lt.f32 	%p9, %f269, 0f00000000;
	setp.gt.f64 	%p10, %fd1, 0d3D719799812DEA11;
	selp.f32 	%f278, 0f00000000, %f269, %p8;
	selp.f32 	%f279, %f278, %f269, %p7;
	selp.f32 	%f280, 0f00000000, %f279, %p10;
	selp.f32 	%f22, %f280, %f279, %p9;
	setp.gt.f32 	%p11, %f273, 0f00000000;
	cvt.f64.f32 	%fd2, %f273;
	setp.lt.f64 	%p12, %fd2, 0d3D719799812DEA11;
	setp.lt.f32 	%p13, %f273, 0f00000000;
	setp.gt.f64 	%p14, %fd2, 0d3D719799812DEA11;
	selp.f32 	%f281, 0f00000000, %f273, %p12;
	selp.f32 	%f282, %f281, %f273, %p11;
	selp.f32 	%f283, 0f00000000, %f282, %p14;
	selp.f32 	%f23, %f283, %f282, %p13;
	setp.gt.f32 	%p15, %f277, 0f00000000;
	cvt.f64.f32 	%fd3, %f277;
	setp.lt.f64 	%p16, %fd3, 0d3D719799812DEA11;
	setp.lt.f32 	%p17, %f277, 0f00000000;
	setp.gt.f64 	%p18, %fd3, 0d3D719799812DEA11;
	selp.f32 	%f284, 0f00000000, %f277, %p16;
	selp.f32 	%f285, %f284, %f277, %p15;
	selp.f32 	%f286, 0f00000000, %f285, %p18;
	selp.f32 	%f24, %f286, %f285, %p17;
	mul.f32 	%f287, %f22, %f23;
	mul.f32 	%f288, %f22, %f24;
	setp.gt.f32 	%p19, %f287, 0f00000000;
	setp.gt.f32 	%p20, %f288, 0f00000000;
	and.pred  	%p21, %p19, %p20;
	mov.pred 	%p447, 0;
	@%p21 bra 	$L__BB0_131;
	sub.f32 	%f290, %f13, %f10;
	sub.f32 	%f291, %f14, %f11;
	sub.f32 	%f292, %f45, %f44;
	sub.f32 	%f293, %f16, %f10;
	sub.f32 	%f294, %f17, %f11;
	sub.f32 	%f295, %f46, %f44;
	mul.f32 	%f296, %f291, %f295;
	mul.f32 	%f297, %f292, %f294;
	sub.f32 	%f25, %f296, %f297;
	mul.f32 	%f298, %f292, %f293;
	mul.f32 	%f299, %f290, %f295;
	sub.f32 	%f26, %f298, %f299;
	mul.f32 	%f300, %f290, %f294;
	mul.f32 	%f301, %f291, %f293;
	sub.f32 	%f27, %f300, %f301;
	mul.f32 	%f302, %f11, %f26;
	fma.rn.f32 	%f303, %f10, %f25, %f302;
	fma.rn.f32 	%f304, %f27, %f44, %f303;
	mul.f32 	%f305, %f26, %f2;
	fma.rn.f32 	%f306, %f25, %f1, %f305;
	fma.rn.f32 	%f307, %f27, %f41, %f306;
	sub.f32 	%f308, %f307, %f304;
	mul.f32 	%f309, %f26, %f5;
	fma.rn.f32 	%f310, %f25, %f4, %f309;
	fma.rn.f32 	%f311, %f27, %f42, %f310;
	sub.f32 	%f312, %f311, %f304;
	mul.f32 	%f313, %f26, %f8;
	fma.rn.f32 	%f314, %f25, %f7, %f313;
	fma.rn.f32 	%f315, %f27, %f615, %f314;
	sub.f32 	%f316, %f315, %f304;
	setp.gt.f32 	%p23, %f308, 0f00000000;
	cvt.f64.f32 	%fd4, %f308;
	setp.lt.f64 	%p24, %fd4, 0d3D719799812DEA11;
	setp.lt.f32 	%p25, %f308, 0f00000000;
	setp.gt.f64 	%p26, %fd4, 0d3D719799812DEA11;
	selp.f32 	%f317, 0f00000000, %f308, %p24;
	selp.f32 	%f318, %f317, %f308, %p23;
	selp.f32 	%f319, 0f00000000, %f318, %p26;
	selp.f32 	%f28, %f319, %f318, %p25;
	setp.gt.f32 	%p27, %f312, 0f00000000;
	cvt.f64.f32 	%fd5, %f312;
	setp.lt.f64 	%p28, %fd5, 0d3D719799812DEA11;
	setp.lt.f32 	%p29, %f312, 0f00000000;
	setp.gt.f64 	%p30, %fd5, 0d3D719799812DEA11;
	selp.f32 	%f320, 0f00000000, %f312, %p28;
	selp.f32 	%f321, %f320, %f312, %p27;
	selp.f32 	%f322, 0f00000000, %f321, %p30;
	selp.f32 	%f29, %f322, %f321, %p29;
	setp.gt.f32 	%p31, %f316, 0f00000000;
	cvt.f64.f32 	%fd6, %f316;
	setp.lt.f64 	%p32, %fd6, 0d3D719799812DEA11;
	setp.lt.f32 	%p33, %f316, 0f00000000;
	setp.gt.f64 	%p34, %fd6, 0d3D719799812DEA11;
	selp.f32 	%f323, 0f00000000, %f316, %p32;
	selp.f32 	%f324, %f323, %f316, %p31;
	selp.f32 	%f325, 0f00000000, %f324, %p34;
	selp.f32 	%f30, %f325, %f324, %p33;
	mul.f32 	%f31, %f28, %f29;
	mul.f32 	%f326, %f28, %f30;
	setp.gt.f32 	%p35, %f31, 0f00000000;
	setp.gt.f32 	%p36, %f326, 0f00000000;
	and.pred  	%p37, %p35, %p36;
	@%p37 bra 	$L__BB0_131;
	mul.f32 	%f327, %f20, %f27;
	mul.f32 	%f328, %f21, %f26;
	sub.f32 	%f329, %f327, %f328;
	mul.f32 	%f330, %f21, %f25;
	mul.f32 	%f331, %f19, %f27;
	sub.f32 	%f332, %f330, %f331;
	mul.f32 	%f333, %f19, %f26;
	mul.f32 	%f334, %f20, %f25;
	sub.f32 	%f335, %f333, %f334;
	abs.f32 	%f33, %f329;
	abs.f32 	%f34, %f332;
	abs.f32 	%f336, %f335;
	setp.gt.f32 	%p38, %f34, %f33;
	selp.f32 	%f337, %f34, %f33, %p38;
	setp.gt.f32 	%p39, %f336, %f337;
	@%p39 bra 	$L__BB0_10;
	selp.f32 	%f41, %f2, %f1, %p38;
	selp.f32 	%f42, %f5, %f4, %p38;
	selp.f32 	%f615, %f8, %f7, %p38;
	selp.f32 	%f44, %f11, %f10, %p38;
	selp.f32 	%f45, %f14, %f13, %p38;
	selp.f32 	%f46, %f17, %f16, %p38;
$L__BB0_10:
	setp.leu.f32 	%p41, %f31, 0f00000000;
	@%p41 bra 	$L__BB0_12;
	sub.f32 	%f455, %f41, %f615;
	mul.f32 	%f616, %f30, %f455;
	sub.f32 	%f456, %f42, %f615;
	mul.f32 	%f617, %f30, %f456;
	sub.f32 	%f613, %f30, %f28;
	sub.f32 	%f614, %f30, %f29;
	bra.uni 	$L__BB0_20;
$L__BB0_12:
	setp.leu.f32 	%p42, %f326, 0f00000000;
	@%p42 bra 	$L__BB0_14;
	sub.f32 	%f453, %f41, %f42;
	mul.f32 	%f616, %f29, %f453;
	sub.f32 	%f454, %f615, %f42;
	mul.f32 	%f617, %f29, %f454;
	sub.f32 	%f613, %f29, %f28;
	sub.f32 	%f614, %f29, %f30;
	mov.f32 	%f615, %f42;
	bra.uni 	$L__BB0_20;
$L__BB0_14:
	mul.f32 	%f338, %f29, %f30;
	setp.leu.f32 	%p43, %f338, 0f00000000;
	setp.eq.f32 	%p44, %f28, 0f00000000;
	and.pred  	%p45, %p44, %p43;
	@%p45 bra 	$L__BB0_16;
	sub.f32 	%f451, %f42, %f41;
	mul.f32 	%f616, %f28, %f451;
	sub.f32 	%f452, %f615, %f41;
	mul.f32 	%f617, %f28, %f452;
	sub.f32 	%f613, %f28, %f29;
	sub.f32 	%f614, %f28, %f30;
	mov.f32 	%f615, %f41;
	bra.uni 	$L__BB0_20;
$L__BB0_16:
	setp.eq.f32 	%p46, %f29, 0f00000000;
	@%p46 bra 	$L__BB0_18;
	sub.f32 	%f449, %f41, %f42;
	mul.f32 	%f616, %f29, %f449;
	sub.f32 	%f450, %f615, %f42;
	mul.f32 	%f617, %f29, %f450;
	sub.f32 	%f613, %f29, %f28;
	sub.f32 	%f614, %f29, %f30;
	mov.f32 	%f615, %f42;
	bra.uni 	$L__BB0_20;
$L__BB0_18:
	setp.eq.f32 	%p47, %f30, 0f00000000;
	@%p47 bra 	$L__BB0_22;
	sub.f32 	%f447, %f41, %f615;
	mul.f32 	%f616, %f30, %f447;
	sub.f32 	%f448, %f42, %f615;
	mul.f32 	%f617, %f30, %f448;
	sub.f32 	%f613, %f30, %f28;
	sub.f32 	%f614, %f30, %f29;
$L__BB0_20:
	mul.f32 	%f457, %f22, %f23;
	setp.leu.f32 	%p237, %f457, 0f00000000;
	@%p237 bra 	$L__BB0_72;
	sub.f32 	%f576, %f44, %f46;
	mul.f32 	%f626, %f24, %f576;
	sub.f32 	%f577, %f45, %f46;
	mul.f32 	%f627, %f24, %f577;
	sub.f32 	%f623, %f24, %f22;
	sub.f32 	%f624, %f24, %f23;
	bra.uni 	$L__BB0_80;
$L__BB0_22:
	abs.f32 	%f67, %f19;
	abs.f32 	%f68, %f20;
	abs.f32 	%f69, %f21;
	setp.leu.f32 	%p48, %f67, %f68;
	@%p48 bra 	$L__BB0_24;
	setp.gt.f32 	%p50, %f67, %f69;
	selp.b64 	%rd119, 2, 1, %p50;
	selp.u64 	%rd118, 1, 0, %p50;
	selp.u32 	%r14, 1, 0, %p50;
	mul.wide.u32 	%rd53, %r14, 4;
	add.s64 	%rd54, %rd2, %rd53;
	ld.local.f32 	%f4, [%rd54];
	add.s64 	%rd55, %rd1, %rd53;
	ld.local.f32 	%f1, [%rd55];
	add.s64 	%rd56, %rd3, %rd53;
	ld.local.f32 	%f7, [%rd56];
	add.s64 	%rd57, %rd4, %rd53;
	ld.local.f32 	%f10, [%rd57];
	add.s64 	%rd58, %rd5, %rd53;
	ld.local.f32 	%f13, [%rd58];
	bra.uni 	$L__BB0_25;
$L__BB0_24:
	setp.gt.f32 	%p49, %f69, %f68;
	selp.b64 	%rd119, 1, 2, %p49;
	mov.b64 	%rd118, 0;
$L__BB0_25:
	sub.f32 	%f80, %f4, %f1;
	shl.b64 	%rd59, %rd119, 2;
	add.s64 	%rd60, %rd2, %rd59;
	ld.local.f32 	%f81, [%rd60];
	add.s64 	%rd61, %rd1, %rd59;
	ld.local.f32 	%f82, [%rd61];
	sub.f32 	%f83, %f81, %f82;
	sub.f32 	%f84, %f7, %f4;
	add.s64 	%rd62, %rd3, %rd59;
	ld.local.f32 	%f85, [%rd62];
	sub.f32 	%f86, %f85, %f81;
	sub.f32 	%f87, %f1, %f7;
	sub.f32 	%f88, %f82, %f85;
	sub.f32 	%f89, %f10, %f13;
	add.s64 	%rd63, %rd4, %rd59;
	ld.local.f32 	%f90, [%rd63];
	add.s64 	%rd64, %rd5, %rd59;
	ld.local.f32 	%f91, [%rd64];
	sub.f32 	%f92, %f90, %f91;
	sub.f32 	%f93, %f1, %f10;
	sub.f32 	%f94, %f82, %f90;
	mul.f32 	%f339, %f83, %f89;
	mul.f32 	%f340, %f80, %f92;
	sub.f32 	%f95, %f339, %f340;
	mul.f32 	%f341, %f92, %f93;
	mul.f32 	%f342, %f89, %f94;
	sub.f32 	%f96, %f341, %f342;
	setp.gt.f32 	%p51, %f95, 0f00000000;
	setp.ge.f32 	%p52, %f96, 0f00000000;
	setp.le.f32 	%p53, %f96, %f95;
	and.pred  	%p54, %p52, %p53;
	and.pred  	%p56, %p51, %p54;
	@%p56 bra 	$L__BB0_27;
	setp.geu.f32 	%p57, %f95, 0f00000000;
	setp.gtu.f32 	%p58, %f96, 0f00000000;
	setp.ltu.f32 	%p59, %f96, %f95;
	or.pred  	%p60, %p58, %p59;
	or.pred  	%p61, %p57, %p60;
	@%p61 bra 	$L__BB0_30;
$L__BB0_27:
	setp.leu.f32 	%p62, %f95, 0f00000000;
	mul.f32 	%f343, %f80, %f94;
	mul.f32 	%f344, %f83, %f93;
	sub.f32 	%f97, %f343, %f344;
	@%p62 bra 	$L__BB0_29;
	setp.ge.f32 	%p68, %f97, 0f00000000;
	setp.le.f32 	%p69, %f97, %f95;
	and.pred  	%p70, %p68, %p69;
	mov.pred 	%p447, -1;
	@%p70 bra 	$L__BB0_131;
	bra.uni 	$L__BB0_30;
$L__BB0_29:
	setp.le.f32 	%p64, %f97, 0f00000000;
	setp.ge.f32 	%p65, %f97, %f95;
	and.pred  	%p66, %p64, %p65;
	mov.pred 	%p447, -1;
	@%p66 bra 	$L__BB0_131;
$L__BB0_30:
	shl.b64 	%rd65, %rd118, 2;
	add.s64 	%rd66, %rd6, %rd65;
	ld.local.f32 	%f98, [%rd66];
	sub.f32 	%f99, %f13, %f98;
	add.s64 	%rd68, %rd6, %rd59;
	ld.local.f32 	%f100, [%rd68];
	sub.f32 	%f101, %f91, %f100;
	sub.f32 	%f102, %f1, %f13;
	sub.f32 	%f103, %f82, %f91;
	mul.f32 	%f345, %f83, %f99;
	mul.f32 	%f346, %f80, %f101;
	sub.f32 	%f104, %f345, %f346;
	mul.f32 	%f347, %f101, %f102;
	mul.f32 	%f348, %f99, %f103;
	sub.f32 	%f105, %f347, %f348;
	setp.gt.f32 	%p71, %f104, 0f00000000;
	setp.ge.f32 	%p72, %f105, 0f00000000;
	setp.le.f32 	%p73, %f105, %f104;
	and.pred  	%p74, %p72, %p73;
	and.pred  	%p76, %p71, %p74;
	@%p76 bra 	$L__BB0_32;
	setp.geu.f32 	%p77, %f104, 0f00000000;
	setp.gtu.f32 	%p78, %f105, 0f00000000;
	setp.ltu.f32 	%p79, %f105, %f104;
	or.pred  	%p80, %p78, %p79;
	or.pred  	%p81, %p77, %p80;
	@%p81 bra 	$L__BB0_35;
$L__BB0_32:
	setp.leu.f32 	%p82, %f104, 0f00000000;
	mul.f32 	%f349, %f80, %f103;
	mul.f32 	%f350, %f83, %f102;
	sub.f32 	%f106, %f349, %f350;
	@%p82 bra 	$L__BB0_34;
	setp.ge.f32 	%p88, %f106, 0f00000000;
	setp.le.f32 	%p89, %f106, %f104;
	and.pred  	%p90, %p88, %p89;
	mov.pred 	%p447, -1;
	@%p90 bra 	$L__BB0_131;
	bra.uni 	$L__BB0_35;
$L__BB0_34:
	setp.le.f32 	%p84, %f106, 0f00000000;
	setp.ge.f32 	%p85, %f106, %f104;
	and.pred  	%p86, %p84, %p85;
	mov.pred 	%p447, -1;
	@%p86 bra 	$L__BB0_131;
$L__BB0_35:
	sub.f32 	%f107, %f98, %f10;
	sub.f32 	%f108, %f100, %f90;
	sub.f32 	%f109, %f1, %f98;
	sub.f32 	%f110, %f82, %f100;
	mul.f32 	%f351, %f83, %f107;
	mul.f32 	%f352, %f80, %f108;
	sub.f32 	%f111, %f351, %f352;
	mul.f32 	%f353, %f108, %f109;
	mul.f32 	%f354, %f107, %f110;
	sub.f32 	%f112, %f353, %f354;
	setp.gt.f32 	%p91, %f111, 0f00000000;
	setp.ge.f32 	%p92, %f112, 0f00000000;
	setp.le.f32 	%p93, %f112, %f111;
	and.pred  	%p94, %p92, %p93;
	and.pred  	%p96, %p91, %p94;
	@%p96 bra 	$L__BB0_37;
	setp.geu.f32 	%p97, %f111, 0f00000000;
	setp.gtu.f32 	%p98, %f112, 0f00000000;
	setp.ltu.f32 	%p99, %f112, %f111;
	or.pred  	%p100, %p98, %p99;
	or.pred  	%p101, %p97, %p100;
	@%p101 bra 	$L__BB0_40;
$L__BB0_37:
	setp.leu.f32 	%p102, %f111, 0f00000000;
	mul.f32 	%f355, %f80, %f110;
	mul.f32 	%f356, %f83, %f109;
	sub.f32 	%f113, %f355, %f356;
	@%p102 bra 	$L__BB0_39;
	setp.ge.f32 	%p108, %f113, 0f00000000;
	setp.le.f32 	%p109, %f113, %f111;
	and.pred  	%p110, %p108, %p109;
	mov.pred 	%p447, -1;
	@%p110 bra 	$L__BB0_131;
	bra.uni 	$L__BB0_40;
$L__BB0_39:
	setp.le.f32 	%p104, %f113, 0f00000000;
	setp.ge.f32 	%p105, %f113, %f111;
	and.pred  	%p106, %p104, %p105;
	mov.pred 	%p447, -1;
	@%p106 bra 	$L__BB0_131;
$L__BB0_40:
	sub.f32 	%f114, %f4, %f10;
	sub.f32 	%f115, %f81, %f90;
	mul.f32 	%f357, %f86, %f89;
	mul.f32 	%f358, %f84, %f92;
	sub.f32 	%f116, %f357, %f358;
	mul.f32 	%f359, %f92, %f114;
	mul.f32 	%f360, %f89, %f115;
	sub.f32 	%f117, %f359, %f360;
	setp.gt.f32 	%p111, %f116, 0f00000000;
	setp.ge.f32 	%p112, %f117, 0f00000000;
	setp.le.f32 	%p113, %f117, %f116;
	and.pred  	%p114, %p112, %p113;
	and.pred  	%p116, %p111, %p114;
	@%p116 bra 	$L__BB0_42;
	setp.geu.f32 	%p117, %f116, 0f00000000;
	setp.gtu.f32 	%p118, %f117, 0f00000000;
	setp.ltu.f32 	%p119, %f117, %f116;
	or.pred  	%p120, %p118, %p119;
	or.pred  	%p121, %p117, %p120;
	@%p121 bra 	$L__BB0_45;
$L__BB0_42:
	setp.leu.f32 	%p122, %f116, 0f00000000;
	mul.f32 	%f361, %f84, %f115;
	mul.f32 	%f362, %f86, %f114;
	sub.f32 	%f118, %f361, %f362;
	@%p122 bra 	$L__BB0_44;
	setp.ge.f32 	%p128, %f118, 0f00000000;
	setp.le.f32 	%p129, %f118, %f116;
	and.pred  	%p130, %p128, %p129;
	mov.pred 	%p447, -1;
	@%p130 bra 	$L__BB0_131;
	bra.uni 	$L__BB0_45;
$L__BB0_44:
	setp.le.f32 	%p124, %f118, 0f00000000;
	setp.ge.f32 	%p125, %f118, %f116;
	and.pred  	%p126, %p124, %p125;
	mov.pred 	%p447, -1;
	@%p126 bra 	$L__BB0_131;
$L__BB0_45:
	sub.f32 	%f119, %f4, %f13;
	sub.f32 	%f120, %f81, %f91;
	mul.f32 	%f363, %f86, %f99;
	mul.f32 	%f364, %f84, %f101;
	sub.f32 	%f121, %f363, %f364;
	mul.f32 	%f365, %f101, %f119;
	mul.f32 	%f366, %f99, %f120;
	sub.f32 	%f122, %f365, %f366;
	setp.gt.f32 	%p131, %f121, 0f00000000;
	setp.ge.f32 	%p132, %f122, 0f00000000;
	setp.le.f32 	%p133, %f122, %f121;
	and.pred  	%p134, %p132, %p133;
	and.pred  	%p136, %p131, %p134;
	@%p136 bra 	$L__BB0_47;
	setp.geu.f32 	%p137, %f121, 0f00000000;
	setp.gtu.f32 	%p138, %f122, 0f00000000;
	setp.ltu.f32 	%p139, %f122, %f121;
	or.pred  	%p140, %p138, %p139;
	or.pred  	%p141, %p137, %p140;
	@%p141 bra 	$L__BB0_50;
$L__BB0_47:
	setp.leu.f32 	%p142, %f121, 0f00000000;
	mul.f32 	%f367, %f84, %f120;
	mul.f32 	%f368, %f86, %f119;
	sub.f32 	%f123, %f367, %f368;
	@%p142 bra 	$L__BB0_49;
	setp.ge.f32 	%p148, %f123, 0f00000000;
	setp.le.f32 	%p149, %f123, %f121;
	and.pred  	%p150, %p148, %p149;
	mov.pred 	%p447, -1;
	@%p150 bra 	$L__BB0_131;
	bra.uni 	$L__BB0_50;
$L__BB0_49:
	setp.le.f32 	%p144, %f123, 0f00000000;
	setp.ge.f32 	%p145, %f123, %f121;
	and.pred  	%p146, %p144, %p145;
	mov.pred 	%p447, -1;
	@%p146 bra 	$L__BB0_131;
$L__BB0_50:
	sub.f32 	%f124, %f4, %f98;
	sub.f32 	%f125, %f81, %f100;
	mul.f32 	%f369, %f86, %f107;
	mul.f32 	%f370, %f84, %f108;
	sub.f32 	%f126, %f369, %f370;
	mul.f32 	%f371, %f108, %f124;
	mul.f32 	%f372, %f107, %f125;
	sub.f32 	%f127, %f371, %f372;
	setp.gt.f32 	%p151, %f126, 0f00000000;
	setp.ge.f32 	%p152, %f127, 0f00000000;
	setp.le.f32 	%p153, %f127, %f126;
	and.pred  	%p154, %p152, %p153;
	and.pred  	%p156, %p151, %p154;
	@%p156 bra 	$L__BB0_52;
	setp.geu.f32 	%p157, %f126, 0f00000000;
	setp.gtu.f32 	%p158, %f127, 0f00000000;
	setp.ltu.f32 	%p159, %f127, %f126;
	or.pred  	%p160, %p158, %p159;
	or.pred  	%p161, %p157, %p160;
	@%p161 bra 	$L__BB0_55;
$L__BB0_52:
	setp.leu.f32 	%p162, %f126, 0f00000000;
	mul.f32 	%f373, %f84, %f125;
	mul.f32 	%f374, %f86, %f124;
	sub.f32 	%f128, %f373, %f374;
	@%p162 bra 	$L__BB0_54;
	setp.ge.f32 	%p168, %f128, 0f00000000;
	setp.le.f32 	%p169, %f128, %f126;
	and.pred  	%p170, %p168, %p169;
	mov.pred 	%p447, -1;
	@%p170 bra 	$L__BB0_131;
	bra.uni 	$L__BB0_55;
$L__BB0_54:
	setp.le.f32 	%p164, %f128, 0f00000000;
	setp.ge.f32 	%p165, %f128, %f126;
	and.pred  	%p166, %p164, %p165;
	mov.pred 	%p447, -1;
	@%p166 bra 	$L__BB0_131;
$L__BB0_55:
	sub.f32 	%f129, %f7, %f10;
	sub.f32 	%f130, %f85, %f90;
	mul.f32 	%f375, %f88, %f89;
	mul.f32 	%f376, %f87, %f92;
	sub.f32 	%f131, %f375, %f376;
	mul.f32 	%f377, %f92, %f129;
	mul.f32 	%f378, %f89, %f130;
	sub.f32 	%f132, %f377, %f378;
	setp.gt.f32 	%p171, %f131, 0f00000000;
	setp.ge.f32 	%p172, %f132, 0f00000000;
	setp.le.f32 	%p173, %f132, %f131;
	and.pred  	%p174, %p172, %p173;
	and.pred  	%p176, %p171, %p174;
	@%p176 bra 	$L__BB0_57;
	setp.geu.f32 	%p177, %f131, 0f00000000;
	setp.gtu.f32 	%p178, %f132, 0f00000000;
	setp.ltu.f32 	%p179, %f132, %f131;
	or.pred  	%p180, %p178, %p179;
	or.pred  	%p181, %p177, %p180;
	@%p181 bra 	$L__BB0_60;
$L__BB0_57:
	setp.leu.f32 	%p182, %f131, 0f00000000;
	mul.f32 	%f379, %f87, %f130;
	mul.f32 	%f380, %f88, %f129;
	sub.f32 	%f133, %f379, %f380;
	@%p182 bra 	$L__BB0_59;
	setp.ge.f32 	%p188, %f133, 0f00000000;
	setp.le.f32 	%p189, %f133, %f131;
	and.pred  	%p190, %p188, %p189;
	mov.pred 	%p447, -1;
	@%p190 bra 	$L__BB0_131;
	bra.uni 	$L__BB0_60;
$L__BB0_59:
	setp.le.f32 	%p184, %f133, 0f00000000;
	setp.ge.f32 	%p185, %f133, %f131;
	and.pred  	%p186, %p184, %p185;
	mov.pred 	%p447, -1;
	@%p186 bra 	$L__BB0_131;
$L__BB0_60:
	sub.f32 	%f134, %f7, %f13;
	sub.f32 	%f135, %f85, %f91;
	mul.f32 	%f381, %f88, %f99;
	mul.f32 	%f382, %f87, %f101;
	sub.f32 	%f136, %f381, %f382;
	mul.f32 	%f383, %f101, %f134;
	mul.f32 	%f384, %f99, %f135;
	sub.f32 	%f137, %f383, %f384;
	setp.gt.f32 	%p191, %f136, 0f00000000;
	setp.ge.f32 	%p192, %f137, 0f00000000;
	setp.le.f32 	%p193, %f137, %f136;
	and.pred  	%p194, %p192, %p193;
	and.pred  	%p196, %p191, %p194;
	@%p196 bra 	$L__BB0_62;
	setp.geu.f32 	%p197, %f136, 0f00000000;
	setp.gtu.f32 	%p198, %f137, 0f00000000;
	setp.ltu.f32 	%p199, %f137, %f136;
	or.pred  	%p200, %p198, %p199;
	or.pred  	%p201, %p197, %p200;
	@%p201 bra 	$L__BB0_65;
$L__BB0_62:
	setp.leu.f32 	%p202, %f136, 0f00000000;
	mul.f32 	%f385, %f87, %f135;
	mul.f32 	%f386, %f88, %f134;
	sub.f32 	%f138, %f385, %f386;
	@%p202 bra 	$L__BB0_64;
	setp.ge.f32 	%p208, %f138, 0f00000000;
	setp.le.f32 	%p209, %f138, %f136;
	and.pred  	%p210, %p208, %p209;
	mov.pred 	%p447, -1;
	@%p210 bra 	$L__BB0_131;
	bra.uni 	$L__BB0_65;
$L__BB0_64:
	setp.le.f32 	%p204, %f138, 0f00000000;
	setp.ge.f32 	%p205, %f138, %f136;
	and.pred  	%p206, %p204, %p205;
	mov.pred 	%p447, -1;
	@%p206 bra 	$L__BB0_131;
$L__BB0_65:
	sub.f32 	%f139, %f7, %f98;
	sub.f32 	%f140, %f85, %f100;
	mul.f32 	%f387, %f88, %f107;
	mul.f32 	%f388, %f87, %f108;
	sub.f32 	%f141, %f387, %f388;
	mul.f32 	%f389, %f108, %f139;
	mul.f32 	%f390, %f107, %f140;
	sub.f32 	%f142, %f389, %f390;
	setp.gt.f32 	%p211, %f141, 0f00000000;
	setp.ge.f32 	%p212, %f142, 0f00000000;
	setp.le.f32 	%p213, %f142, %f141;
	and.pred  	%p214, %p212, %p213;
	and.pred  	%p216, %p211, %p214;
	@%p216 bra 	$L__BB0_67;
	setp.geu.f32 	%p217, %f141, 0f00000000;
	setp.gtu.f32 	%p218, %f142, 0f00000000;
	setp.ltu.f32 	%p219, %f142, %f141;
	or.pred  	%p220, %p218, %p219;
	or.pred  	%p221, %p217, %p220;
	@%p221 bra 	$L__BB0_70;
$L__BB0_67:
	setp.leu.f32 	%p222, %f141, 0f00000000;
	mul.f32 	%f391, %f87, %f140;
	mul.f32 	%f392, %f88, %f139;
	sub.f32 	%f143, %f391, %f392;
	@%p222 bra 	$L__BB0_69;
	setp.ge.f32 	%p228, %f143, 0f00000000;
	setp.le.f32 	%p229, %f143, %f141;
	and.pred  	%p230, %p228, %p229;
	mov.pred 	%p447, -1;
	@%p230 bra 	$L__BB0_131;
	bra.uni 	$L__BB0_70;
$L__BB0_69:
	setp.le.f32 	%p224, %f143, 0f00000000;
	setp.ge.f32 	%p225, %f143, %f141;
	and.pred  	%p226, %p224, %p225;
	mov.pred 	%p447, -1;
	@%p226 bra 	$L__BB0_131;
$L__BB0_70:
	sub.f32 	%f393, %f91, %f90;
	sub.f32 	%f394, %f13, %f10;
	mul.f32 	%f395, %f90, %f394;
	mul.f32 	%f396, %f393, %f10;
	sub.f32 	%f397, %f395, %f396;
	mul.f32 	%f398, %f393, %f1;
	mul.f32 	%f399, %f394, %f82;
	sub.f32 	%f400, %f398, %f399;
	add.f32 	%f401, %f397, %f400;
	sub.f32 	%f402, %f100, %f91;
	sub.f32 	%f403, %f98, %f13;
	mul.f32 	%f404, %f91, %f403;
	mul.f32 	%f405, %f402, %f13;
	sub.f32 	%f406, %f404, %f405;
	mul.f32 	%f407, %f402, %f1;
	mul.f32 	%f408, %f403, %f82;
	sub.f32 	%f409, %f407, %f408;
	add.f32 	%f410, %f406, %f409;
	sub.f32 	%f411, %f90, %f100;
	sub.f32 	%f412, %f10, %f98;
	mul.f32 	%f413, %f100, %f412;
	mul.f32 	%f414, %f411, %f98;
	sub.f32 	%f415, %f413, %f414;
	mul.f32 	%f416, %f411, %f1;
	mul.f32 	%f417, %f412, %f82;
	sub.f32 	%f418, %f416, %f417;
	add.f32 	%f419, %f415, %f418;
	mul.f32 	%f420, %f401, %f410;
	setp.gt.f32 	%p232, %f420, 0f00000000;
	mul.f32 	%f421, %f401, %f419;
	setp.gt.f32 	%p233, %f421, 0f00000000;
	mov.pred 	%p447, -1;
	and.pred  	%p234, %p232, %p233;
	@%p234 bra 	$L__BB0_131;
	mul.f32 	%f423, %f82, %f80;
	mul.f32 	%f424, %f83, %f1;
	sub.f32 	%f425, %f423, %f424;
	mul.f32 	%f426, %f83, %f10;
	mul.f32 	%f427, %f80, %f90;
	sub.f32 	%f428, %f426, %f427;
	add.f32 	%f429, %f425, %f428;
	mul.f32 	%f430, %f81, %f84;
	mul.f32 	%f431, %f86, %f4;
	sub.f32 	%f432, %f430, %f431;
	mul.f32 	%f433, %f86, %f10;
	mul.f32 	%f434, %f84, %f90;
	sub.f32 	%f435, %f433, %f434;
	add.f32 	%f436, %f432, %f435;
	mul.f32 	%f437, %f85, %f87;
	mul.f32 	%f438, %f88, %f7;
	sub.f32 	%f439, %f437, %f438;
	mul.f32 	%f440, %f88, %f10;
	mul.f32 	%f441, %f87, %f90;
	sub.f32 	%f442, %f440, %f441;
	add.f32 	%f443, %f439, %f442;
	mul.f32 	%f444, %f429, %f436;
	setp.gt.f32 	%p235, %f444, 0f00000000;
	mul.f32 	%f445, %f429, %f443;
	setp.gt.f32 	%p236, %f445, 0f00000000;
	and.pred  	%p447, %p235, %p236;
	bra.uni 	$L__BB0_131;
$L__BB0_72:
	mul.f32 	%f458, %f22, %f24;
	setp.leu.f32 	%p238, %f458, 0f00000000;
	@%p238 bra 	$L__BB0_74;
	sub.f32 	%f574, %f44, %f45;
	mul.f32 	%f626, %f23, %f574;
	sub.f32 	%f575, %f46, %f45;
	mul.f32 	%f627, %f23, %f575;
	sub.f32 	%f623, %f23, %f22;
	sub.f32 	%f624, %f23, %f24;
	mov.f32 	%f46, %f45;
	bra.uni 	$L__BB0_80;
$L__BB0_74:
	mul.f32 	%f459, %f23, %f24;
	setp.leu.f32 	%p239, %f459, 0f00000000;
	setp.eq.f32 	%p240, %f22, 0f00000000;
	and.pred  	%p241, %p240, %p239;
	@%p241 bra 	$L__BB0_76;
	sub.f32 	%f572, %f45, %f44;
	mul.f32 	%f626, %f22, %f572;
	sub.f32 	%f573, %f46, %f44;
	mul.f32 	%f627, %f22, %f573;
	sub.f32 	%f623, %f22, %f23;
	sub.f32 	%f624, %f22, %f24;
	mov.f32 	%f46, %f44;
	bra.uni 	$L__BB0_80;
$L__BB0_76:
	setp.eq.f32 	%p242, %f23, 0f00000000;
	@%p242 bra 	$L__BB0_78;
	sub.f32 	%f570, %f44, %f45;
	mul.f32 	%f626, %f23, %f570;
	sub.f32 	%f571, %f46, %f45;
	mul.f32 	%f627, %f23, %f571;
	sub.f32 	%f623, %f23, %f22;
	sub.f32 	%f624, %f23, %f24;
	mov.f32 	%f46, %f45;
	bra.uni 	$L__BB0_80;
$L__BB0_78:
	setp.eq.f32 	%p243, %f24, 0f00000000;
	@%p243 bra 	$L__BB0_81;
	sub.f32 	%f568, %f44, %f46;
	mul.f32 	%f626, %f24, %f568;
	sub.f32 	%f569, %f45, %f46;
	mul.f32 	%f627, %f24, %f569;
	sub.f32 	%f623, %f24, %f22;
	sub.f32 	%f624, %f24, %f23;
$L__BB0_80:
	mul.f32 	%f578, %f613, %f614;
	mul.f32 	%f579, %f623, %f624;
	mul.f32 	%f580, %f578, %f579;
	mul.f32 	%f581, %f615, %f580;
	mul.f32 	%f582, %f614, %f616;
	fma.rn.f32 	%f583, %f582, %f579, %f581;
	mul.f32 	%f584, %f613, %f617;
	fma.rn.f32 	%f585, %f584, %f579, %f581;
	mul.f32 	%f586, %f578, %f626;
	mul.f32 	%f587, %f624, %f586;
	fma.rn.f32 	%f588, %f46, %f580, %f587;
	mul.f32 	%f589, %f578, %f627;
	mul.f32 	%f590, %f623, %f589;
	fma.rn.f32 	%f591, %f46, %f580, %f590;
	setp.gt.f32 	%p433, %f583, %f585;
	selp.f32 	%f592, %f585, %f583, %p433;
	selp.f32 	%f594, %f583, %f585, %p433;
	setp.gt.f32 	%p434, %f588, %f591;
	selp.f32 	%f595, %f591, %f588, %p434;
	selp.f32 	%f596, %f588, %f591, %p434;
	setp.geu.f32 	%p435, %f594, %f595;
	setp.geu.f32 	%p436, %f596, %f592;
	and.pred  	%p447, %p435, %p436;
	bra.uni 	$L__BB0_131;
$L__BB0_81:
	abs.f32 	%f169, %f19;
	abs.f32 	%f170, %f20;
	abs.f32 	%f171, %f21;
	setp.leu.f32 	%p244, %f169, %f170;
	@%p244 bra 	$L__BB0_83;
	setp.gt.f32 	%p246, %f169, %f171;
	selp.b64 	%rd121, 2, 1, %p246;
	selp.u64 	%rd120, 1, 0, %p246;
	selp.u32 	%r15, 1, 0, %p246;
	mul.wide.u32 	%rd70, %r15, 4;
	add.s64 	%rd71, %rd2, %rd70;
	ld.local.f32 	%f4, [%rd71];
	add.s64 	%rd72, %rd1, %rd70;
	ld.local.f32 	%f1, [%rd72];
	add.s64 	%rd73, %rd3, %rd70;
	ld.local.f32 	%f7, [%rd73];
	add.s64 	%rd74, %rd4, %rd70;
	ld.local.f32 	%f10, [%rd74];
	add.s64 	%rd75, %rd5, %rd70;
	ld.local.f32 	%f13, [%rd75];
	bra.uni 	$L__BB0_84;
$L__BB0_83:
	setp.gt.f32 	%p245, %f171, %f170;
	selp.b64 	%rd121, 1, 2, %p245;
	mov.b64 	%rd120, 0;
$L__BB0_84:
	sub.f32 	%f182, %f4, %f1;
	shl.b64 	%rd76, %rd121, 2;
	add.s64 	%rd77, %rd2, %rd76;
	ld.local.f32 	%f183, [%rd77];
	add.s64 	%rd78, %rd1, %rd76;
	ld.local.f32 	%f184, [%rd78];
	sub.f32 	%f185, %f183, %f184;
	sub.f32 	%f186, %f7, %f4;
	add.s64 	%rd79, %rd3, %rd76;
	ld.local.f32 	%f187, [%rd79];
	sub.f32 	%f188, %f187, %f183;
	sub.f32 	%f189, %f1, %f7;
	sub.f32 	%f190, %f184, %f187;
	sub.f32 	%f191, %f10, %f13;
	add.s64 	%rd80, %rd4, %rd76;
	ld.local.f32 	%f192, [%rd80];
	add.s64 	%rd81, %rd5, %rd76;
	ld.local.f32 	%f193, [%rd81];
	sub.f32 	%f194, %f192, %f193;
	sub.f32 	%f195, %f1, %f10;
	sub.f32 	%f196, %f184, %f192;
	mul.f32 	%f460, %f185, %f191;
	mul.f32 	%f461, %f182, %f194;
	sub.f32 	%f197, %f460, %f461;
	mul.f32 	%f462, %f194, %f195;
	mul.f32 	%f463, %f191, %f196;
	sub.f32 	%f198, %f462, %f463;
	setp.gt.f32 	%p247, %f197, 0f00000000;
	setp.ge.f32 	%p248, %f198, 0f00000000;
	setp.le.f32 	%p249, %f198, %f197;
	and.pred  	%p250, %p248, %p249;
	and.pred  	%p252, %p247, %p250;
	@%p252 bra 	$L__BB0_86;
	setp.geu.f32 	%p253, %f197, 0f00000000;
	setp.gtu.f32 	%p254, %f198, 0f00000000;
	setp.ltu.f32 	%p255, %f198, %f197;
	or.pred  	%p256, %p254, %p255;
	or.pred  	%p257, %p253, %p256;
	@%p257 bra 	$L__BB0_89;
$L__BB0_86:
	setp.leu.f32 	%p258, %f197, 0f00000000;
	mul.f32 	%f464, %f182, %f196;
	mul.f32 	%f465, %f185, %f195;
	sub.f32 	%f199, %f464, %f465;
	@%p258 bra 	$L__BB0_88;
	setp.ge.f32 	%p264, %f199, 0f00000000;
	setp.le.f32 	%p265, %f199, %f197;
	and.pred  	%p266, %p264, %p265;
	mov.pred 	%p447, -1;
	@%p266 bra 	$L__BB0_131;
	bra.uni 	$L__BB0_89;
$L__BB0_88:
	setp.le.f32 	%p260, %f199, 0f00000000;
	setp.ge.f32 	%p261, %f199, %f197;
	and.pred  	%p262, %p260, %p261;
	mov.pred 	%p447, -1;
	@%p262 bra 	$L__BB0_131;
$L__BB0_89:
	shl.b64 	%rd82, %rd120, 2;
	add.s64 	%rd83, %rd6, %rd82;
	ld.local.f32 	%f200, [%rd83];
	sub.f32 	%f201, %f13, %f200;
	add.s64 	%rd85, %rd6, %rd76;
	ld.local.f32 	%f202, [%rd85];
	sub.f32 	%f203, %f193, %f202;
	sub.f32 	%f204, %f1, %f13;
	sub.f32 	%f205, %f184, %f193;
	mul.f32 	%f466, %f185, %f201;
	mul.f32 	%f467, %f182, %f203;
	sub.f32 	%f206, %f466, %f467;
	mul.f32 	%f468, %f203, %f204;
	mul.f32 	%f469, %f201, %f205;
	sub.f32 	%f207, %f468, %f469;
	setp.gt.f32 	%p267, %f206, 0f00000000;
	setp.ge.f32 	%p268, %f207, 0f00000000;
	setp.le.f32 	%p269, %f207, %f206;
	and.pred  	%p270, %p268, %p269;
	and.pred  	%p272, %p267, %p270;
	@%p272 bra 	$L__BB0_91;
	setp.geu.f32 	%p273, %f206, 0f00000000;
	setp.gtu.f32 	%p274, %f207, 0f00000000;
	setp.ltu.f32 	%p275, %f207, %f206;
	or.pred  	%p276, %p274, %p275;
	or.pred  	%p277, %p273, %p276;
	@%p277 bra 	$L__BB0_94;
$L__BB0_91:
	setp.leu.f32 	%p278, %f206, 0f00000000;
	mul.f32 	%f470, %f182, %f205;
	mul.f32 	%f471, %f185, %f204;
	sub.f32 	%f208, %f470, %f471;
	@%p278 bra 	$L__BB0_93;
	setp.ge.f32 	%p284, %f208, 0f00000000;
	setp.le.f32 	%p285, %f208, %f206;
	and.pred  	%p286, %p284, %p285;
	mov.pred 	%p447, -1;
	@%p286 bra 	$L__BB0_131;
	bra.uni 	$L__BB0_94;
$L__BB0_93:
	setp.le.f32 	%p280, %f208, 0f00000000;
	setp.ge.f32 	%p281, %f208, %f206;
	and.pred  	%p282, %p280, %p281;
	mov.pred 	%p447, -1;
	@%p282 bra 	$L__BB0_131;
$L__BB0_94:
	sub.f32 	%f209, %f200, %f10;
	sub.f32 	%f210, %f202, %f192;
	sub.f32 	%f211, %f1, %f200;
	sub.f32 	%f212, %f184, %f202;
	mul.f32 	%f472, %f185, %f209;
	mul.f32 	%f473, %f182, %f210;
	sub.f32 	%f213, %f472, %f473;
	mul.f32 	%f474, %f210, %f211;
	mul.f32 	%f475, %f209, %f212;
	sub.f32 	%f214, %f474, %f475;
	setp.gt.f32 	%p287, %f213, 0f00000000;
	setp.ge.f32 	%p288, %f214, 0f00000000;
	setp.le.f32 	%p289, %f214, %f213;
	and.pred  	%p290, %p288, %p289;
	and.pred  	%p292, %p287, %p290;
	@%p292 bra 	$L__BB0_96;
	setp.geu.f32 	%p293, %f213, 0f00000000;
	setp.gtu.f32 	%p294, %f214, 0f00000000;
	setp.ltu.f32 	%p295, %f214, %f213;
	or.pred  	%p296, %p294, %p295;
	or.pred  	%p297, %p293, %p296;
	@%p297 bra 	$L__BB0_99;
$L__BB0_96:
	setp.leu.f32 	%p298, %f213, 0f00000000;
	mul.f32 	%f476, %f182, %f212;
	mul.f32 	%f477, %f185, %f211;
	sub.f32 	%f215, %f476, %f477;
	@%p298 bra 	$L__BB0_98;
	setp.ge.f32 	%p304, %f215, 0f00000000;
	setp.le.f32 	%p305, %f215, %f213;
	and.pred  	%p306, %p304, %p305;
	mov.pred 	%p447, -1;
	@%p306 bra 	$L__BB0_131;
	bra.uni 	$L__BB0_99;
$L__BB0_98:
	setp.le.f32 	%p300, %f215, 0f00000000;
	setp.ge.f32 	%p301, %f215, %f213;
	and.pred  	%p302, %p300, %p301;
	mov.pred 	%p447, -1;
	@%p302 bra 	$L__BB0_131;
$L__BB0_99:
	sub.f32 	%f216, %f4, %f10;
	sub.f32 	%f217, %f183, %f192;
	mul.f32 	%f478, %f188, %f191;
	mul.f32 	%f479, %f186, %f194;
	sub.f32 	%f218, %f478, %f479;
	mul.f32 	%f480, %f194, %f216;
	mul.f32 	%f481, %f191, %f217;
	sub.f32 	%f219, %f480, %f481;
	setp.gt.f32 	%p307, %f218, 0f00000000;
	setp.ge.f32 	%p308, %f219, 0f00000000;
	setp.le.f32 	%p309, %f219, %f218;
	and.pred  	%p310, %p308, %p309;
	and.pred  	%p312, %p307, %p310;
	@%p312 bra 	$L__BB0_101;
	setp.geu.f32 	%p313, %f218, 0f00000000;
	setp.gtu.f32 	%p314, %f219, 0f00000000;
	setp.ltu.f32 	%p315, %f219, %f218;
	or.pred  	%p316, %p314, %p315;
	or.pred  	%p317, %p313, %p316;
	@%p317 bra 	$L__BB0_104;
$L__BB0_101:
	setp.leu.f32 	%p318, %f218, 0f00000000;
	mul.f32 	%f482, %f186, %f217;
	mul.f32 	%f483, %f188, %f216;
	sub.f32 	%f220, %f482, %f483;
	@%p318 bra 	$L__BB0_103;
	setp.ge.f32 	%p324, %f220, 0f00000000;
	setp.le.f32 	%p325, %f220, %f218;
	and.pred  	%p326, %p324, %p325;
	mov.pred 	%p447, -1;
	@%p326 bra 	$L__BB0_131;
	bra.uni 	$L__BB0_104;
$L__BB0_103:
	setp.le.f32 	%p320, %f220, 0f00000000;
	setp.ge.f32 	%p321, %f220, %f218;
	and.pred  	%p322, %p320, %p321;
	mov.pred 	%p447, -1;
	@%p322 bra 	$L__BB0_131;
$L__BB0_104:
	sub.f32 	%f221, %f4, %f13;
	sub.f32 	%f222, %f183, %f193;
	mul.f32 	%f484, %f188, %f201;
	mul.f32 	%f485, %f186, %f203;
	sub.f32 	%f223, %f484, %f485;
	mul.f32 	%f486, %f203, %f221;
	mul.f32 	%f487, %f201, %f222;
	sub.f32 	%f224, %f486, %f487;
	setp.gt.f32 	%p327, %f223, 0f00000000;
	setp.ge.f32 	%p328, %f224, 0f00000000;
	setp.le.f32 	%p329, %f224, %f223;
	and.pred  	%p330, %p328, %p329;
	and.pred  	%p332, %p327, %p330;
	@%p332 bra 	$L__BB0_106;
	setp.geu.f32 	%p333, %f223, 0f00000000;
	setp.gtu.f32 	%p334, %f224, 0f00000000;
	setp.ltu.f32 	%p335, %f224, %f223;
	or.pred  	%p336, %p334, %p335;
	or.pred  	%p337, %p333, %p336;
	@%p337 bra 	$L__BB0_109;
$L__BB0_106:
	setp.leu.f32 	%p338, %f223, 0f00000000;
	mul.f32 	%f488, %f186, %f222;
	mul.f32 	%f489, %f188, %f221;
	sub.f32 	%f225, %f488, %f489;
	@%p338 bra 	$L__BB0_108;
	setp.ge.f32 	%p344, %f225, 0f00000000;
	setp.le.f32 	%p345, %f225, %f223;
	and.pred  	%p346, %p344, %p345;
	mov.pred 	%p447, -1;
	@%p346 bra 	$L__BB0_131;
	bra.uni 	$L__BB0_109;
$L__BB0_108:
	setp.le.f32 	%p340, %f225, 0f00000000;
	setp.ge.f32 	%p341, %f225, %f223;
	and.pred  	%p342, %p340, %p341;
	mov.pred 	%p447, -1;
	@%p342 bra 	$L__BB0_131;
$L__BB0_109:
	sub.f32 	%f226, %f4, %f200;
	sub.f32 	%f227, %f183, %f202;
	mul.f32 	%f490, %f188, %f209;
	mul.f32 	%f491, %f186, %f210;
	sub.f32 	%f228, %f490, %f491;
	mul.f32 	%f492, %f210, %f226;
	mul.f32 	%f493, %f209, %f227;
	sub.f32 	%f229, %f492, %f493;
	setp.gt.f32 	%p347, %f228, 0f00000000;
	setp.ge.f32 	%p348, %f229, 0f00000000;
	setp.le.f32 	%p349, %f229, %f228;
	and.pred  	%p350, %p348, %p349;
	and.pred  	%p352, %p347, %p350;
	@%p352 bra 	$L__BB0_111;
	setp.geu.f32 	%p353, %f228, 0f00000000;
	setp.gtu.f32 	%p354, %f229, 0f00000000;
	setp.ltu.f32 	%p355, %f229, %f228;
	or.pred  	%p356, %p354, %p355;
	or.pred  	%p357, %p353, %p356;
	@%p357 bra 	$L__BB0_114;
$L__BB0_111:
	setp.leu.f32 	%p358, %f228, 0f00000000;
	mul.f32 	%f494, %f186, %f227;
	mul.f32 	%f495, %f188, %f226;
	sub.f32 	%f230, %f494, %f495;
	@%p358 bra 	$L__BB0_113;
	setp.ge.f32 	%p364, %f230, 0f00000000;
	setp.le.f32 	%p365, %f230, %f228;
	and.pred  	%p366, %p364, %p365;
	mov.pred 	%p447, -1;
	@%p366 bra 	$L__BB0_131;
	bra.uni 	$L__BB0_114;
$L__BB0_113:
	setp.le.f32 	%p360, %f230, 0f00000000;
	setp.ge.f32 	%p361, %f230, %f228;
	and.pred  	%p362, %p360, %p361;
	mov.pred 	%p447, -1;
	@%p362 bra 	$L__BB0_131;
$L__BB0_114:
	sub.f32 	%f231, %f7, %f10;
	sub.f32 	%f232, %f187, %f192;
	mul.f32 	%f496, %f190, %f191;
	mul.f32 	%f497, %f189, %f194;
	sub.f32 	%f233, %f496, %f497;
	mul.f32 	%f498, %f194, %f231;
	mul.f32 	%f499, %f191, %f232;
	sub.f32 	%f234, %f498, %f499;
	setp.gt.f32 	%p367, %f233, 0f00000000;
	setp.ge.f32 	%p368, %f234, 0f00000000;
	setp.le.f32 	%p369, %f234, %f233;
	and.pred  	%p370, %p368, %p369;
	and.pred  	%p372, %p367, %p370;
	@%p372 bra 	$L__BB0_116;
	setp.geu.f32 	%p373, %f233, 0f00000000;
	setp.gtu.f32 	%p374, %f234, 0f00000000;
	setp.ltu.f32 	%p375, %f234, %f233;
	or.pred  	%p376, %p374, %p375;
	or.pred  	%p377, %p373, %p376;
	@%p377 bra 	$L__BB0_119;
$L__BB0_116:
	setp.leu.f32 	%p378, %f233, 0f00000000;
	mul.f32 	%f500, %f189, %f232;
	mul.f32 	%f501, %f190, %f231;
	sub.f32 	%f235, %f500, %f501;
	@%p378 bra 	$L__BB0_118;
	setp.ge.f32 	%p384, %f235, 0f00000000;
	setp.le.f32 	%p385, %f235, %f233;
	and.pred  	%p386, %p384, %p385;
	mov.pred 	%p447, -1;
	@%p386 bra 	$L__BB0_131;
	bra.uni 	$L__BB0_119;
$L__BB0_118:
	setp.le.f32 	%p380, %f235, 0f00000000;
	setp.ge.f32 	%p381, %f235, %f233;
	and.pred  	%p382, %p380, %p381;
	mov.pred 	%p447, -1;
	@%p382 bra 	$L__BB0_131;
$L__BB0_119:
	sub.f32 	%f236, %f7, %f13;
	sub.f32 	%f237, %f187, %f193;
	mul.f32 	%f502, %f190, %f201;
	mul.f32 	%f503, %f189, %f203;
	sub.f32 	%f238, %f502, %f503;
	mul.f32 	%f504, %f203, %f236;
	mul.f32 	%f505, %f201, %f237;
	sub.f32 	%f239, %f504, %f505;
	setp.gt.f32 	%p387, %f238, 0f00000000;
	setp.ge.f32 	%p388, %f239, 0f00000000;
	setp.le.f32 	%p389, %f239, %f238;
	and.pred  	%p390, %p388, %p389;
	and.pred  	%p392, %p387, %p390;
	@%p392 bra 	$L__BB0_121;
	setp.geu.f32 	%p393, %f238, 0f00000000;
	setp.gtu.f32 	%p394, %f239, 0f00000000;
	setp.ltu.f32 	%p395, %f239, %f238;
	or.pred  	%p396, %p394, %p395;
	or.pred  	%p397, %p393, %p396;
	@%p397 bra 	$L__BB0_124;
$L__BB0_121:
	setp.leu.f32 	%p398, %f238, 0f00000000;
	mul.f32 	%f506, %f189, %f237;
	mul.f32 	%f507, %f190, %f236;
	sub.f32 	%f240, %f506, %f507;
	@%p398 bra 	$L__BB0_123;
	setp.ge.f32 	%p404, %f240, 0f00000000;
	setp.le.f32 	%p405, %f240, %f238;
	and.pred  	%p406, %p404, %p405;
	mov.pred 	%p447, -1;
	@%p406 bra 	$L__BB0_131;
	bra.uni 	$L__BB0_124;
$L__BB0_123:
	setp.le.f32 	%p400, %f240, 0f00000000;
	setp.ge.f32 	%p401, %f240, %f238;
	and.pred  	%p402, %p400, %p401;
	mov.pred 	%p447, -1;
	@%p402 bra 	$L__BB0_131;
$L__BB0_124:
	sub.f32 	%f241, %f7, %f200;
	sub.f32 	%f242, %f187, %f202;
	mul.f32 	%f508, %f190, %f209;
	mul.f32 	%f509, %f189, %f210;
	sub.f32 	%f243, %f508, %f509;
	mul.f32 	%f510, %f210, %f241;
	mul.f32 	%f511, %f209, %f242;
	sub.f32 	%f244, %f510, %f511;
	setp.gt.f32 	%p407, %f243, 0f00000000;
	setp.ge.f32 	%p408, %f244, 0f00000000;
	setp.le.f32 	%p409, %f244, %f243;
	and.pred  	%p410, %p408, %p409;
	and.pred  	%p412, %p407, %p410;
	@%p412 bra 	$L__BB0_126;
	setp.geu.f32 	%p413, %f243, 0f00000000;
	setp.gtu.f32 	%p414, %f244, 0f00000000;
	setp.ltu.f32 	%p415, %f244, %f243;
	or.pred  	%p416, %p414, %p415;
	or.pred  	%p417, %p413, %p416;
	@%p417 bra 	$L__BB0_129;
$L__BB0_126:
	setp.leu.f32 	%p418, %f243, 0f00000000;
	mul.f32 	%f512, %f189, %f242;
	mul.f32 	%f513, %f190, %f241;
	sub.f32 	%f245, %f512, %f513;
	@%p418 bra 	$L__BB0_128;
	setp.ge.f32 	%p424, %f245, 0f00000000;
	setp.le.f32 	%p425, %f245, %f243;
	and.pred  	%p426, %p424, %p425;
	mov.pred 	%p447, -1;
	@%p426 bra 	$L__BB0_131;
	bra.uni 	$L__BB0_129;
$L__BB0_128:
	setp.le.f32 	%p420, %f245, 0f00000000;
	setp.ge.f32 	%p421, %f245, %f243;
	and.pred  	%p422, %p420, %p421;
	mov.pred 	%p447, -1;
	@%p422 bra 	$L__BB0_131;
$L__BB0_129:
	sub.f32 	%f514, %f193, %f192;
	sub.f32 	%f515, %f13, %f10;
	mul.f32 	%f516, %f192, %f515;
	mul.f32 	%f517, %f514, %f10;
	sub.f32 	%f518, %f516, %f517;
	mul.f32 	%f519, %f514, %f1;
	mul.f32 	%f520, %f515, %f184;
	sub.f32 	%f521, %f519, %f520;
	add.f32 	%f522, %f518, %f521;
	sub.f32 	%f523, %f202, %f193;
	sub.f32 	%f524, %f200, %f13;
	mul.f32 	%f525, %f193, %f524;
	mul.f32 	%f526, %f523, %f13;
	sub.f32 	%f527, %f525, %f526;
	mul.f32 	%f528, %f523, %f1;
	mul.f32 	%f529, %f524, %f184;
	sub.f32 	%f530, %f528, %f529;
	add.f32 	%f531, %f527, %f530;
	sub.f32 	%f532, %f192, %f202;
	sub.f32 	%f533, %f10, %f200;
	mul.f32 	%f534, %f202, %f533;
	mul.f32 	%f535, %f532, %f200;
	sub.f32 	%f536, %f534, %f535;
	mul.f32 	%f537, %f532, %f1;
	mul.f32 	%f538, %f533, %f184;
	sub.f32 	%f539, %f537, %f538;
	add.f32 	%f540, %f536, %f539;
	mul.f32 	%f541, %f522, %f531;
	setp.gt.f32 	%p428, %f541, 0f00000000;
	mul.f32 	%f542, %f522, %f540;
	setp.gt.f32 	%p429, %f542, 0f00000000;
	mov.pred 	%p447, -1;
	and.pred  	%p430, %p428, %p429;
	@%p430 bra 	$L__BB0_131;
	mul.f32 	%f544, %f184, %f182;
	mul.f32 	%f545, %f185, %f1;
	sub.f32 	%f546, %f544, %f545;
	mul.f32 	%f547, %f185, %f10;
	mul.f32 	%f548, %f182, %f192;
	sub.f32 	%f549, %f547, %f548;
	add.f32 	%f550, %f546, %f549;
	mul.f32 	%f551, %f183, %f186;
	mul.f32 	%f552, %f188, %f4;
	sub.f32 	%f553, %f551, %f552;
	mul.f32 	%f554, %f188, %f10;
	mul.f32 	%f555, %f186, %f192;
	sub.f32 	%f556, %f554, %f555;
	add.f32 	%f557, %f553, %f556;
	mul.f32 	%f558, %f187, %f189;
	mul.f32 	%f559, %f190, %f7;
	sub.f32 	%f560, %f558, %f559;
	mul.f32 	%f561, %f190, %f10;
	mul.f32 	%f562, %f189, %f192;
	sub.f32 	%f563, %f561, %f562;
	add.f32 	%f564, %f560, %f563;
	mul.f32 	%f565, %f550, %f557;
	setp.gt.f32 	%p431, %f565, 0f00000000;
	mul.f32 	%f566, %f550, %f564;
	setp.gt.f32 	%p432, %f566, 0f00000000;
	and.pred  	%p447, %p431, %p432;
$L__BB0_131:
	ld.param.u64 	%rd116, [_Z13jmeint_kernelPfS_S_S_S_S_P6__halfS1_S1_S1_S1_S1_Pbii_param_12];
	cvt.s64.s32 	%rd86, %r5;
	cvta.to.global.u64 	%rd87, %rd116;
	add.s64 	%rd19, %rd87, %rd86;
	@%p447 bra 	$L__BB0_133;
	mov.b16 	%rs1, 1;
	st.global.u8 	[%rd19], %rs1;
	bra.uni 	$L__BB0_134;
$L__BB0_133:
	mov.b16 	%rs2, 0;
	st.global.u8 	[%rd19], %rs2;
$L__BB0_134:
	ret;

}


// ===== COMPILED SASS (sm_100) =====

	.target	sm_100

	.elftype	@"ET_EXEC"


//--------------------- .note.nv.tkinfo           --------------------------
	.section	.note.nv.tkinfo,"",@"SHT_NOTE"
	.sectionflags	@"SHF_NOTE_NV_TKINFO"
	.tkinfo
        /*0018*/ 	.word	0x00000002
        /*0030*/ 	.string	""
        /*0030*/ 	.string	"ptxas"
        /*0030*/ 	.string	"Cuda compilation tools, release 13.0, V13.0.88"
        /*0030*/ 	.string	"Build cuda_13.0.r13.0/compiler.36424714_0"
        /*0030*/ 	.string	"-arch sm_100 -m 64 "



//--------------------- .note.nv.cuinfo           --------------------------
	.section	.note.nv.cuinfo,"",@"SHT_NOTE"
	.sectionflags	@"SHF_NOTE_NV_CUINFO"
        /*0018*/ 	.short	0x0002
        /*001a*/ 	.short	0x0064
        /*001c*/ 	.short	0x0082
	.zero		2


//--------------------- .nv.info                  --------------------------
	.section	.nv.info,"",@"SHT_CUDA_INFO"
	.align	4


	//----- nvinfo : EIATTR_REGCOUNT
	.align		4
        /*0000*/ 	.byte	0x04, 0x2f
        /*0002*/ 	.short	(.L_4 - .L_3)
	.align		4
.L_3:
        /*0004*/ 	.word	index@(_Z13jmeint_kernelPfS_S_S_S_S_P6__halfS1_S1_S1_S1_S1_Pbii)
        /*0008*/ 	.word	0x00000028


	//----- nvinfo : EIATTR_FRAME_SIZE
	.align		4
.L_4:
        /*000c*/ 	.byte	0x04, 0x11
        /*000e*/ 	.short	(.L_6 - .L_5)
	.align		4
.L_5:
        /*0010*/ 	.word	index@(_Z13jmeint_kernelPfS_S_S_S_S_P6__halfS1_S1_S1_S1_S1_Pbii)
        /*0014*/ 	.word	0x00000048


	//----- nvinfo : EIATTR_MIN_STACK_SIZE
	.align		4
.L_6:
        /*0018*/ 	.byte	0x04, 0x12
        /*001a*/ 	.short	(.L_8 - .L_7)
	.align		4
.L_7:
        /*001c*/ 	.word	index@(_Z13jmeint_kernelPfS_S_S_S_S_P6__halfS1_S1_S1_S1_S1_Pbii)
        /*0020*/ 	.word	0x00000048
.L_8:


//--------------------- .nv.compat                --------------------------
	.section	.nv.compat,"",@"SHT_CUDA_COMPAT_INFO"
	.align	4
        /*0000*/ 	.byte	0x02, 0x09, 0x00, 0x00, 0x02, 0x02, 0x01, 0x00, 0x02, 0x05, 0x05, 0x00, 0x03, 0x07, 0x01, 0x01
        /*0010*/ 	.byte	0x02, 0x03, 0x00, 0x00, 0x02, 0x06, 0x01, 0x00, 0x04, 0x0b, 0x08, 0x00, 0x01, 0x00, 0x00, 0x00
        /*0020*/ 	.byte	0x00, 0x00, 0x00, 0x00


//--------------------- .nv.info._Z13jmeint_kernelPfS_S_S_S_S_P6__halfS1_S1_S1_S1_S1_Pbii --------------------------
	.section	.nv.info._Z13jmeint_kernelPfS_S_S_S_S_P6__halfS1_S1_S1_S1_S1_Pbii,"",@"SHT_CUDA_INFO"
	.sectionflags	@""
	.align	4


	//----- nvinfo : EIATTR_CUDA_API_VERSION
	.align		4
        /*0000*/ 	.byte	0x04, 0x37
        /*0002*/ 	.short	(.L_10 - .L_9)
.L_9:
        /*0004*/ 	.word	0x00000082


	//----- nvinfo : EIATTR_KPARAM_INFO
	.align		4
.L_10:
        /*0008*/ 	.byte	0x04, 0x17
        /*000a*/ 	.short	(.L_12 - .L_11)
.L_11:
        /*000c*/ 	.word	0x00000000
        /*0010*/ 	.short	0x000e
        /*0012*/ 	.short	0x006c
        /*0014*/ 	.byte	0x00, 0xf0, 0x11, 0x00


	//----- nvinfo : EIATTR_KPARAM_INFO
	.align		4
.L_12:
        /*0018*/ 	.byte	0x04, 0x17
        /*001a*/ 	.short	(.L_14 - .L_13)
.L_13:
        /*001c*/ 	.word	0x00000000
        /*0020*/ 	.short	0x000d
        /*0022*/ 	.short	0x0068
        /*0024*/ 	.byte	0x00, 0xf0, 0x11, 0x00


	//----- nvinfo : EIATTR_KPARAM_INFO
	.align		4
.L_14:
        /*0028*/ 	.byte	0x04, 0x17
        /*002a*/ 	.short	(.L_16 - .L_15)
.L_15:
        /*002c*/ 	.word	0x00000000
        /*0030*/ 	.short	0x000c
        /*0032*/ 	.short	0x0060
        /*0034*/ 	.byte	0x00, 0xf5, 0x21, 0x00


	//----- nvinfo : EIATTR_KPARAM_INFO
	.align		4
.L_16:
        /*0038*/ 	.byte	0x04, 0x17
        /*003a*/ 	.short	(.L_18 - .L_17)
.L_17:
        /*003c*/ 	.word	0x00000000
        /*0040*/ 	.short	0x000b
        /*0042*/ 	.short	0x0058
        /*0044*/ 	.byte	0x00, 0xf5, 0x21, 0x00


	//----- nvinfo : EIATTR_KPARAM_INFO
	.align		4
.L_18:
        /*0048*/ 	.byte	0x04, 0x17
        /*004a*/ 	.short	(.L_20 - .L_19)
.L_19:
        /*004c*/ 	.word	0x00000000
        /*0050*/ 	.short	0x000a
        /*0052*/ 	.short	0x0050
        /*0054*/ 	.byte	0x00, 0xf5, 0x21, 0x00


	//----- nvinfo : EIATTR_KPARAM_INFO
	.align		4
.L_20:
        /*0058*/ 	.byte	0x04, 0x17
        /*005a*/ 	.short	(.L_22 - .L_21)
.L_21:
        /*005c*/ 	.word	0x00000000
        /*0060*/ 	.short	0x0009
        /*0062*/ 	.short	0x0048
        /*0064*/ 	.byte	0x00, 0xf5, 0x21, 0x00


	//----- nvinfo : EIATTR_KPARAM_INFO
	.align		4
.L_22:
        /*0068*/ 	.byte	0x04, 0x17
        /*006a*/ 	.short	(.L_24 - .L_23)
.L_23:
        /*006c*/ 	.word	0x00000000
        /*0070*/ 	.short	0x0008
        /*0072*/ 	.short	0x0040
        /*0074*/ 	.byte	0x00, 0xf5, 0x21, 0x00


	//----- nvinfo : EIATTR_KPARAM_INFO
	.align		4
.L_24:
        /*0078*/ 	.byte	0x04, 0x17
        /*007a*/ 	.short	(.L_26 - .L_25)
.L_25:
        /*007c*/ 	.word	0x00000000
        /*0080*/ 	.short	0x0007
        /*0082*/ 	.short	0x0038
        /*0084*/ 	.byte	0x00, 0xf5, 0x21, 0x00


	//----- nvinfo : EIATTR_KPARAM_INFO
	.align		4
.L_26:
        /*0088*/ 	.byte	0x04, 0x17
        /*008a*/ 	.short	(.L_28 - .L_27)
.L_27:
        /*008c*/ 	.word	0x00000000
        /*0090*/ 	.short	0x0006
        /*0092*/ 	.short	0x0030
        /*0094*/ 	.byte	0x00, 0xf5, 0x21, 0x00


	//----- nvinfo : EIATTR_KPARAM_INFO
	.align		4
.L_28:
        /*0098*/ 	.byte	0x04, 0x17
        /*009a*/ 	.short	(.L_30 - .L_29)
.L_29:
        /*009c*/ 	.word	0x00000000
        /*00a0*/ 	.short	0x0005
        /*00a2*/ 	.short	0x0028
        /*00a4*/ 	.byte	0x00, 0xf5, 0x21, 0x00


	//----- nvinfo : EIATTR_KPARAM_INFO
	.align		4
.L_30:
        /*00a8*/ 	.byte	0x04, 0x17
        /*00aa*/ 	.short	(.L_32 - .L_31)
.L_31:
        /*00ac*/ 	.word	0x00000000
        /*00b0*/ 	.short	0x0004
        /*00b2*/ 	.short	0x0020
        /*00b4*/ 	.byte	0x00, 0xf5, 0x21, 0x00


	//----- nvinfo : EIATTR_KPARAM_INFO
	.align		4
.L_32:
        /*00b8*/ 	.byte	0x04, 0x17
        /*00ba*/ 	.short	(.L_34 - .L_33)
.L_33:
        /*00bc*/ 	.word	0x00000000
        /*00c0*/ 	.short	0x0003
        /*00c2*/ 	.short	0x0018
        /*00c4*/ 	.byte	0x00, 0xf5, 0x21, 0x00


	//----- nvinfo : EIATTR_KPARAM_INFO
	.align		4
.L_34:
        /*00c8*/ 	.byte	0x04, 0x17
        /*00ca*/ 	.short	(.L_36 - .L_35)
.L_35:
        /*00cc*/ 	.word	0x00000000
        /*00d0*/ 	.short	0x0002
        /*00d2*/ 	.short	0x0010
        /*00d4*/ 	.byte	0x00, 0xf5, 0x21, 0x00


	//----- nvinfo : EIATTR_KPARAM_INFO
	.align		4
.L_36:
        /*00d8*/ 	.byte	0x04, 0x17
        /*00da*/ 	.short	(.L_38 - .L_37)
.L_37:
        /*00dc*/ 	.word	0x00000000
        /*00e0*/ 	.short	0x0001
        /*00e2*/ 	.short	0x0008
        /*00e4*/ 	.byte	0x00, 0xf5, 0x21, 0x00


	//----- nvinfo : EIATTR_KPARAM_INFO
	.align		4
.L_38:
        /*00e8*/ 	.byte	0x04, 0x17
        /*00ea*/ 	.short	(.L_40 - .L_39)
.L_39:
        /*00ec*/ 	.word	0x00000000
        /*00f0*/ 	.short	0x0000
        /*00f2*/ 	.short	0x0000
        /*00f4*/ 	.byte	0x00, 0xf5, 0x21, 0x00


	//----- nvinfo : EIATTR_SPARSE_MMA_MASK
	.align		4
.L_40:
        /*00f8*/ 	.byte	0x03, 0x50
        /*00fa*/ 	.short	0x0000


	//----- nvinfo : EIATTR_WMMA_USED
	.align		4
        /*00fc*/ 	.byte	0x01, 0x2b
	.zero		2


	//----- nvinfo : EIATTR_MAXREG_COUNT
	.align		4
        /*0100*/ 	.byte	0x03, 0x1b
        /*0102*/ 	.short	0x00ff


	//----- nvinfo : EIATTR_NUM_BARRIERS
	.align		4
        /*0104*/ 	.byte	0x02, 0x4c
        /*0106*/ 	.byte	0x01
	.zero		1


	//----- nvinfo : EIATTR_MERCURY_ISA_VERSION
	.align		4
        /*0108*/ 	.byte	0x03, 0x5f
        /*010a*/ 	.short	0x0101


	//----- nvinfo : EIATTR_COOP_GROUP_MASK_REGIDS
	.align		4
        /*010c*/ 	.byte	0x04, 0x29
        /*010e*/ 	.short	(.L_42 - .L_41)


	//   ....[0]....
.L_41:
        /*0110*/ 	.word	0xffffffff


	//   ....[1]....
        /*0114*/ 	.word	0xffffffff


	//----- nvinfo : EIATTR_COOP_GROUP_INSTR_OFFSETS
	.align		4
.L_42:
        /*0118*/ 	.byte	0x04, 0x28
        /*011a*/ 	.short	(.L_44 - .L_43)


	//   ....[0]....
.L_43:
        /*011c*/ 	.word	0x00000cf0


	//   ....[1]....
        /*0120*/ 	.word	0x00000e70


	//----- nvinfo : EIATTR_VRC_CTA_INIT_COUNT
	.align		4
.L_44:
        /*0124*/ 	.byte	0x02, 0x4a
	.zero		1
	.zero		1


	//----- nvinfo : EIATTR_EXIT_INSTR_OFFSETS
	.align		4
        /*0128*/ 	.byte	0x04, 0x1c
        /*012a*/ 	.short	(.L_46 - .L_45)


	//   ....[0]....
.L_45:
        /*012c*/ 	.word	0x00000e90


	//   ....[1]....
        /*0130*/ 	.word	0x00000ee0


	//   ....[2]....
        /*0134*/ 	.word	0x00004d40


	//   ....[3]....
        /*0138*/ 	.word	0x00004d60


	//----- nvinfo : EIATTR_CRS_STACK_SIZE
	.align		4
.L_46:
        /*013c*/ 	.byte	0x04, 0x1e
        /*013e*/ 	.short	(.L_48 - .L_47)
.L_47:
        /*0140*/ 	.word	0x00000000


	//----- nvinfo : EIATTR_CBANK_PARAM_SIZE
	.align		4
.L_48:
        /*0144*/ 	.byte	0x03, 0x19
        /*0146*/ 	.short	0x0070


	//----- nvinfo : EIATTR_PARAM_CBANK
	.align		4
        /*0148*/ 	.byte	0x04, 0x0a
        /*014a*/ 	.short	(.L_50 - .L_49)
	.align		4
.L_49:
        /*014c*/ 	.word	index@(.nv.constant0._Z13jmeint_kernelPfS_S_S_S_S_P6__halfS1_S1_S1_S1_S1_Pbii)
        /*0150*/ 	.short	0x0380
        /*0152*/ 	.short	0x0070


	//----- nvinfo : EIATTR_SW_WAR
	.align		4
.L_50:
        /*0154*/ 	.byte	0x04, 0x36
        /*0156*/ 	.short	(.L_52 - .L_51)
.L_51:
        /*0158*/ 	.word	0x00000008
.L_52:


//--------------------- .nv.callgraph             --------------------------
	.section	.nv.callgraph,"",@"SHT_CUDA_CALLGRAPH"
	.align	4
	.sectionentsize	8
	.align		4
        /*0000*/ 	.word	0x00000000
	.align		4
        /*0004*/ 	.word	0xffffffff
	.align		4
        /*0008*/ 	.word	0x00000000
	.align		4
        /*000c*/ 	.word	0xfffffffe
	.align		4
        /*0010*/ 	.word	0x00000000
	.align		4
        /*0014*/ 	.word	0xfffffffd
	.align		4
        /*0018*/ 	.word	0x00000000
	.align		4
        /*001c*/ 	.word	0xfffffffc


//--------------------- .nv.constant3             --------------------------
	.section	.nv.constant3,"a",@progbits
	.align	2
.nv.constant3:
	.type		weight_1_half_d,@object
	.size		weight_1_half_d,(weight_2_half_d - weight_1_half_d)
weight_1_half_d:
	.zero		288
	.type		weight_2_half_d,@object
	.size		weight_2_half_d,(bias_1_half_d - weight_2_half_d)
weight_2_half_d:
	.zero		16
	.type		bias_1_half_d,@object
	.size		bias_1_half_d,(.L_2 - bias_1_half_d)
bias_1_half_d:
	.zero		16
.L_2:


//--------------------- .text._Z13jmeint_kernelPfS_S_S_S_S_P6__halfS1_S1_S1_S1_S1_Pbii --------------------------
	.section	.text._Z13jmeint_kernelPfS_S_S_S_S_P6__halfS1_S1_S1_S1_S1_Pbii,"ax",@progbits
	.align	128
        .global         _Z13jmeint_kernelPfS_S_S_S_S_P6__halfS1_S1_S1_S1_S1_Pbii
        .type           _Z13jmeint_kernelPfS_S_S_S_S_P6__halfS1_S1_S1_S1_S1_Pbii,@function
        .size           _Z13jmeint_kernelPfS_S_S_S_S_P6__halfS1_S1_S1_S1_S1_Pbii,(.L_x_64 - _Z13jmeint_kernelPfS_S_S_S_S_P6__halfS1_S1_S1_S1_S1_Pbii)
        .other          _Z13jmeint_kernelPfS_S_S_S_S_P6__halfS1_S1_S1_S1_S1_Pbii,@"STO_CUDA_ENTRY STV_DEFAULT"
_Z13jmeint_kernelPfS_S_S_S_S_P6__halfS1_S1_S1_S1_S1_Pbii:
.text._Z13jmeint_kernelPfS_S_S_S_S_P6__halfS1_S1_S1_S1_S1_Pbii:
[----:B------:R-:W0:Y:S08]  /*0000*/  LDC R1, c[0x0][0x37c] ;  /* 0x0000df00ff017b82 */ /* 0x000e300000000800 */
[----:B------:R-:W1:Y:S01]  /*0010*/  S2UR UR10, SR_CTAID.X ;  /* 0x00000000000a79c3 */ /* 0x000e620000002500 */
[----:B------:R-:W2:Y:S01]  /*0020*/  LDCU UR6, c[0x0][0x3ec] ;  /* 0x00007d80ff0677ac */ /* 0x000ea20008000800 */
[----:B0-----:R-:W-:Y:S01]  /*0030*/  IADD3 R1, PT, PT, R1, -0x48, RZ ;  /* 0xffffffb801017810 */ /* 0x001fe20007ffe0ff */
[----:B------:R-:W0:Y:S01]  /*0040*/  LDCU.64 UR8, c[0x0][0x358] ;  /* 0x00006b00ff0877ac */ /* 0x000e220008000a00 */
[----:B-1----:R-:W-:-:S04]  /*0050*/  UIMAD.WIDE.U32 UR4, UR10, 0x66666667, URZ ;  /* 0x666666670a0478a5 */ /* 0x002fc8000f8e00ff */
[----:B------:R-:W-:-:S04]  /*0060*/  USHF.R.U32.HI UR5, URZ, 0x2, UR5 ;  /* 0x00000002ff057899 */ /* 0x000fc80008011605 */
[----:B------:R-:W-:-:S04]  /*0070*/  UIMAD UR5, UR5, -0xa, UR10 ;  /* 0xfffffff6050578a4 */ /* 0x000fc8000f8e020a */
[----:B--2---:R-:W-:-:S09]  /*0080*/  UISETP.GE.U32.AND UP0, UPT, UR5, UR6, UPT ;  /* 0x000000060500728c */ /* 0x004fd2000bf06070 */
[----:B0-----:R-:W-:Y:S05]  /*0090*/  BRA.U UP0, `(.L_x_0) ;  /* 0x0000000d00947547 */ /* 0x001fea000b800000 */
[----:B------:R-:W0:Y:S01]  /*00a0*/  S2R R5, SR_TID.X ;  /* 0x0000000000057919 */ /* 0x000e220000002100 */
[----:B------:R-:W-:Y:S01]  /*00b0*/  UMOV UR4, 0x130 ;  /* 0x0000013000047882 */ /* 0x000fe20000000000 */
[----:B------:R-:W1:Y:S08]  /*00c0*/  S2UR UR7, SR_CgaCtaId ;  /* 0x00000000000779c3 */ /* 0x000e700000008800 */
[----:B------:R-:W2:Y:S08]  /*00d0*/  LDC R0, c[0x0][0x360] ;  /* 0x0000d800ff007b82 */ /* 0x000eb00000000800 */
[----:B------:R-:W3:Y:S08]  /*00e0*/  LDC.64 R22, c[0x0][0x3b8] ;  /* 0x0000ee00ff167b82 */ /* 0x000ef00000000a00 */
[----:B------:R-:W4:Y:S01]  /*00f0*/  LDC.64 R26, c[0x0][0x3c0] ;  /* 0x0000f000ff1a7b82 */ /* 0x000f220000000a00 */
[----:B0-----:R-:W-:-:S02]  /*0100*/  ISETP.GT.U32.AND P0, PT, R5, 0xf, PT ;  /* 0x0000000f0500780c */ /* 0x001fc40003f04070 */
[--C-:B------:R-:W-:Y:S01]  /*0110*/  SHF.R.U32.HI R15, RZ, 0x5, R5.reuse ;  /* 0x00000005ff0f7819 */ /* 0x100fe20000011605 */
[----:B--2---:R-:W-:Y:S01]  /*0120*/  IMAD R0, R0, UR10, R5 ;  /* 0x0000000a00007c24 */ /* 0x004fe2000f8e0205 */
[----:B------:R-:W-:-:S03]  /*0130*/  SHF.L.U32 R2, R5, 0x1, RZ ;  /* 0x0000000105027819 */ /* 0x000fc600000006ff */
[----:B------:R-:W0:Y:S01]  /*0140*/  LDC.64 R18, c[0x0][0x3c8] ;  /* 0x0000f200ff127b82 */ /* 0x000e220000000a00 */
[----:B------:R-:W-:Y:S01]  /*0150*/  LEA R3, R15, UR4, 0x1 ;  /* 0x000000040f037c11 */ /* 0x000fe2000f8e08ff */
[----:B------:R-:W-:Y:S01]  /*0160*/  UMOV UR4, 0x400 ;  /* 0x0000040000047882 */ /* 0x000fe20000000000 */
[----:B------:R-:W-:Y:S01]  /*0170*/  SHF.L.U32 R13, R5, 0x1, RZ ;  /* 0x00000001050d7819 */ /* 0x000fe200000006ff */
[----:B------:R-:W-:Y:S01]  /*0180*/  UIADD3 UR5, UPT, UPT, UR4, 0x4000, URZ ;  /* 0x0000400004057890 */ /* 0x000fe2000fffe0ff */
[----:B------:R-:W-:Y:S01]  /*0190*/  LEA R21, R0, R0, 0x1 ;  /* 0x0000000000157211 */ /* 0x000fe200078e08ff */
[----:B------:R-:W-:Y:S02]  /*01a0*/  UIADD3 UR6, UPT, UPT, UR4, 0x4200, URZ ;  /* 0x0000420004067890 */ /* 0x000fe4000fffe0ff */
[----:B------:R2:W5:Y:S01]  /*01b0*/  LDC.U16 R4, c[0x3][R2] ;  /* 0x00c0000002047b82 */ /* 0x0005620000000400 */
[----:B-1----:R-:W-:Y:S01]  /*01c0*/  ULEA UR5, UR7, UR5, 0x18 ;  /* 0x0000000507057291 */ /* 0x002fe2000f8ec0ff */
[----:B---3--:R-:W-:Y:S01]  /*01d0*/  IMAD.WIDE R22, R21, 0x2, R22 ;  /* 0x0000000215167825 */ /* 0x008fe200078e0216 */
[----:B------:R-:W-:-:S02]  /*01e0*/  ULEA UR6, UR7, UR6, 0x18 ;  /* 0x0000000607067291 */ /* 0x000fc4000f8ec0ff */
[----:B------:R-:W-:-:S03]  /*01f0*/  ULEA UR4, UR7, UR4, 0x18 ;  /* 0x0000000407047291 */ /* 0x000fc6000f8ec0ff */
[----:B------:R2:W1:Y:S08]  /*0200*/  @!P0 LDC.U16 R6, c[0x3][R2+0x100] ;  /* 0x00c0400002068b82 */ /* 0x0004700000000400 */
[----:B------:R2:W3:Y:S08]  /*0210*/  LDC.U16 R8, c[0x3][R3] ;  /* 0x00c0000003087b82 */ /* 0x0004f00000000400 */
[----:B--2---:R-:W2:Y:S01]  /*0220*/  LDC.64 R2, c[0x0][0x3d8] ;  /* 0x0000f600ff027b82 */ /* 0x004ea20000000a00 */
[----:B-----5:R5:W-:Y:S04]  /*0230*/  STS.U16 [R13+UR5], R4 ;  /* 0x000000040d007988 */ /* 0x020be80008000405 */
[----:B-1----:R1:W-:Y:S03]  /*0240*/  @!P0 STS.U16 [R13+UR5+0x100], R6 ;  /* 0x000100060d008988 */ /* 0x0023e60008000405 */
[----:B-----5:R-:W5:Y:S01]  /*0250*/  LDC.64 R4, c[0x0][0x3b0] ;  /* 0x0000ec00ff047b82 */ /* 0x020f620000000a00 */
[----:B---3--:R3:W-:Y:S07]  /*0260*/  STS.U16 [R13+UR6], R8 ;  /* 0x000000080d007988 */ /* 0x0087ee0008000406 */
[----:B-1----:R-:W1:Y:S01]  /*0270*/  LDC.64 R6, c[0x0][0x3d0] ;  /* 0x0000f400ff067b82 */ /* 0x002e620000000a00 */
[----:B------:R-:W-:Y:S04]  /*0280*/  STS.U16 [R13+UR4+0x2000], RZ ;  /* 0x002000ff0d007988 */ /* 0x000fe80008000404 */
        /* <DEDUP_REMOVED lines=14> */
[----:B------:R3:W-:Y:S01]  /*0370*/  STS.U16 [R13+UR4+0x3e00], RZ ;  /* 0x003e00ff0d007988 */ /* 0x0007e20008000404 */
[----:B------:R-:W-:Y:S01]  /*0380*/  BAR.SYNC.DEFER_BLOCKING 0x0 ;  /* 0x0000000000007b1d */ /* 0x000fe20000010000 */
[----:B----4-:R-:W-:-:S04]  /*0390*/  IMAD.WIDE R26, R21, 0x2, R26 ;  /* 0x00000002151a7825 */ /* 0x010fc800078e021a */
[----:B0-----:R-:W-:-:S04]  /*03a0*/  IMAD.WIDE R18, R21, 0x2, R18 ;  /* 0x0000000215127825 */ /* 0x001fc800078e0212 */
[----:B-1----:R-:W-:-:S04]  /*03b0*/  IMAD.WIDE R6, R21, 0x2, R6 ;  /* 0x0000000215067825 */ /* 0x002fc800078e0206 */
[----:B-----5:R-:W-:-:S04]  /*03c0*/  IMAD.WIDE R4, R21, 0x2, R4 ;  /* 0x0000000215047825 */ /* 0x020fc800078e0204 */
[----:B--2---:R-:W-:Y:S01]  /*03d0*/  IMAD.WIDE R2, R21, 0x2, R2 ;  /* 0x0000000215027825 */ /* 0x004fe200078e0202 */
[----:B------:R-:W2:Y:S04]  /*03e0*/  LDG.E.U16 R16, desc[UR8][R22.64] ;  /* 0x0000000816107981 */ /* 0x000ea8000c1e1500 */
[----:B------:R-:W4:Y:S04]  /*03f0*/  LDG.E.U16 R17, desc[UR8][R22.64+0x2] ;  /* 0x0000020816117981 */ /* 0x000f28000c1e1500 */
[----:B------:R-:W5:Y:S04]  /*0400*/  LDG.E.U16 R14, desc[UR8][R22.64+0x4] ;  /* 0x00000408160e7981 */ /* 0x000f68000c1e1500 */
[----:B---3--:R-:W3:Y:S04]  /*0410*/  LDG.E.U16 R8, desc[UR8][R26.64] ;  /* 0x000000081a087981 */ /* 0x008ee8000c1e1500 */
[----:B------:R-:W3:Y:S04]  /*0420*/  LDG.E.U16 R10, desc[UR8][R26.64+0x2] ;  /* 0x000002081a0a7981 */ /* 0x000ee8000c1e1500 */
[----:B------:R-:W3:Y:S04]  /*0430*/  LDG.E.U16 R9, desc[UR8][R26.64+0x4] ;  /* 0x000004081a097981 */ /* 0x000ee8000c1e1500 */
[----:B------:R-:W3:Y:S04]  /*0440*/  LDG.E.U16 R12, desc[UR8][R18.64] ;  /* 0x00000008120c7981 */ /* 0x000ee8000c1e1500 */
[----:B------:R-:W3:Y:S04]  /*0450*/  LDG.E.U16 R11, desc[UR8][R18.64+0x2] ;  /* 0x00000208120b7981 */ /* 0x000ee8000c1e1500 */
[----:B------:R-:W3:Y:S04]  /*0460*/  LDG.E.U16 R23, desc[UR8][R18.64+0x4] ;  /* 0x0000040812177981 */ /* 0x000ee8000c1e1500 */
[----:B------:R-:W3:Y:S04]  /*0470*/  LDG.E.U16 R22, desc[UR8][R6.64] ;  /* 0x0000000806167981 */ /* 0x000ee8000c1e1500 */
[----:B------:R-:W3:Y:S04]  /*0480*/  LDG.E.U16 R20, desc[UR8][R6.64+0x2] ;  /* 0x0000020806147981 */ /* 0x000ee8000c1e1500 */
[----:B------:R0:W3:Y:S04]  /*0490*/  LDG.E.U16 R25, desc[UR8][R6.64+0x4] ;  /* 0x0000040806197981 */ /* 0x0000e8000c1e1500 */
[----:B------:R-:W3:Y:S04]  /*04a0*/  LDG.E.U16 R24, desc[UR8][R4.64+0x2] ;  /* 0x0000020804187981 */ /* 0x000ee8000c1e1500 */
[----:B------:R-:W3:Y:S04]  /*04b0*/  LDG.E.U16 R27, desc[UR8][R4.64] ;  /* 0x00000008041b7981 */ /* 0x000ee8000c1e1500 */
[----:B------:R1:W3:Y:S04]  /*04c0*/  LDG.E.U16 R28, desc[UR8][R4.64+0x4] ;  /* 0x00000408041c7981 */ /* 0x0002e8000c1e1500 */
[----:B------:R-:W3:Y:S04]  /*04d0*/  LDG.E.U16 R21, desc[UR8][R2.64] ;  /* 0x0000000802157981 */ /* 0x000ee8000c1e1500 */
[----:B------:R-:W3:Y:S04]  /*04e0*/  LDG.E.U16 R26, desc[UR8][R2.64+0x2] ;  /* 0x00000208021a7981 */ /* 0x000ee8000c1e1500 */
[----:B------:R1:W3:Y:S01]  /*04f0*/  LDG.E.U16 R29, desc[UR8][R2.64+0x4] ;  /* 0x00000408021d7981 */ /* 0x0002e2000c1e1500 */
[----:B0-----:R-:W-:-:S02]  /*0500*/  LEA R6, R15, UR4, 0xa ;  /* 0x000000040f067c11 */ /* 0x001fc4000f8e50ff */
[----:B------:R-:W-:Y:S01]  /*0510*/  LOP3.LUT R13, R13, 0x3e, RZ, 0xc0, !PT ;  /* 0x0000003e0d0d7812 */ /* 0x000fe200078ec0ff */
[----:B------:R-:W0:Y:S03]  /*0520*/  S2R R18, SR_LANEID ;  /* 0x0000000000127919 */ /* 0x000e260000000000 */
[----:B-1----:R-:W-:Y:S02]  /*0530*/  IADD3 R4, PT, PT, R6, R13, RZ ;  /* 0x0000000d06047210 */ /* 0x002fe40007ffe0ff */
[--C-:B0-----:R-:W-:Y:S02]  /*0540*/  SHF.R.U32.HI R7, RZ, 0x2, R18.reuse ;  /* 0x00000002ff077819 */ /* 0x101fe40000011612 */
[----:B------:R-:W-:Y:S02]  /*0550*/  LOP3.LUT R30, R18, 0x3, RZ, 0xc0, !PT ;  /* 0x00000003121e7812 */ /* 0x000fe400078ec0ff */
[----:B------:R-:W-:-:S02]  /*0560*/  SHF.R.U32.HI R2, RZ, 0x3, R18 ;  /* 0x00000003ff027819 */ /* 0x000fc40000011612 */
[----:B------:R-:W-:Y:S02]  /*0570*/  LEA R3, R7, R30, 0x4 ;  /* 0x0000001e07037211 */ /* 0x000fe400078e20ff */
[C---:B------:R-:W-:Y:S02]  /*0580*/  LOP3.LUT R7, R18.reuse, 0xf, RZ, 0xc0, !PT ;  /* 0x0000000f12077812 */ /* 0x040fe400078ec0ff */
[----:B------:R-:W-:Y:S02]  /*0590*/  LOP3.LUT R5, R18, 0x7, RZ, 0xc0, !PT ;  /* 0x0000000712057812 */ /* 0x000fe400078ec0ff */
[----:B------:R-:W-:-:S04]  /*05a0*/  SHF.R.U32.HI R18, RZ, 0x4, R18 ;  /* 0x00000004ff127819 */ /* 0x000fc80000011612 */
[----:B------:R-:W-:Y:S01]  /*05b0*/  LEA R18, R18, R5, 0x3 ;  /* 0x0000000512127211 */ /* 0x000fe200078e18ff */
[----:B--2---:R-:W-:Y:S02]  /*05c0*/  HMUL2 R16, R16.H0_H0, 0.032989501953125, 0.032989501953125 ;  /* 0x2839283910107832 */ /* 0x004fe40000000800 */
[----:B----4-:R-:W-:-:S03]  /*05d0*/  HMUL2 R17, R17.H0_H0, 0.032989501953125, 0.032989501953125 ;  /* 0x2839283911117832 */ /* 0x010fc60000000800 */
[----:B------:R-:W-:Y:S01]  /*05e0*/  STS.U16 [R4+0xc0], R16 ;  /* 0x0000c01004007388 */ /* 0x000fe20000000400 */
[----:B-----5:R-:W-:-:S03]  /*05f0*/  HMUL2 R14, R14.H0_H0, 0.032989501953125, 0.032989501953125 ;  /* 0x283928390e0e7832 */ /* 0x020fc60000000800 */
[----:B------:R-:W-:Y:S01]  /*0600*/  STS.U16 [R4+0x100], R17 ;  /* 0x0001001104007388 */ /* 0x000fe20000000400 */
[----:B---3--:R-:W-:-:S03]  /*0610*/  HMUL2 R8, R8.H0_H0, 0.032989501953125, 0.032989501953125 ;  /* 0x2839283908087832 */ /* 0x008fc60000000800 */
[----:B------:R-:W-:Y:S01]  /*0620*/  STS.U16 [R4+0x140], R14 ;  /* 0x0001400e04007388 */ /* 0x000fe20000000400 */
[----:B------:R-:W-:-:S03]  /*0630*/  HMUL2 R10, R10.H0_H0, 0.032989501953125, 0.032989501953125 ;  /* 0x283928390a0a7832 */ /* 0x000fc60000000800 */
[----:B------:R0:W-:Y:S01]  /*0640*/  STS.U16 [R4+0x180], R8 ;  /* 0x0001800804007388 */ /* 0x0001e20000000400 */
[----:B------:R-:W-:-:S03]  /*0650*/  HMUL2 R9, R9.H0_H0, 0.032989501953125, 0.032989501953125 ;  /* 0x2839283909097832 */ /* 0x000fc60000000800 */
[----:B------:R-:W-:Y:S01]  /*0660*/  STS.U16 [R4+0x1c0], R10 ;  /* 0x0001c00a04007388 */ /* 0x000fe20000000400 */
[----:B------:R-:W-:-:S03]  /*0670*/  HMUL2 R12, R12.H0_H0, 0.032989501953125, 0.032989501953125 ;  /* 0x283928390c0c7832 */ /* 0x000fc60000000800 */
[----:B------:R1:W-:Y:S01]  /*0680*/  STS.U16 [R4+0x200], R9 ;  /* 0x0002000904007388 */ /* 0x0003e20000000400 */
[----:B0-----:R-:W-:Y:S01]  /*0690*/  SHF.R.U32.HI R8, RZ, 0x3, R7 ;  /* 0x00000003ff087819 */ /* 0x001fe20000011607 */
[----:B------:R-:W-:Y:S02]  /*06a0*/  HMUL2 R11, R11.H0_H0, 0.032989501953125, 0.032989501953125 ;  /* 0x283928390b0b7832 */ /* 0x000fe40000000800 */
[----:B------:R-:W-:Y:S01]  /*06b0*/  STS.U16 [R4+0x240], R12 ;  /* 0x0002400c04007388 */ /* 0x000fe20000000400 */
[----:B------:R-:W-:Y:S01]  /*06c0*/  LOP3.LUT R7, R7, 0x7, RZ, 0xc0, !PT ;  /* 0x0000000707077812 */ /* 0x000fe200078ec0ff */
[----:B------:R-:W-:Y:S02]  /*06d0*/  HMUL2 R23, R23.H0_H0, 0.032989501953125, 0.032989501953125 ;  /* 0x2839283917177832 */ /* 0x000fe40000000800 */
[----:B------:R-:W-:Y:S01]  /*06e0*/  STS.U16 [R4+0x280], R11 ;  /* 0x0002800b04007388 */ /* 0x000fe20000000400 */
[----:B-1----:R-:W-:Y:S01]  /*06f0*/  SHF.L.U32 R9, R2, 0x3, RZ ;  /* 0x0000000302097819 */ /* 0x002fe200000006ff */
[----:B------:R-:W-:-:S02]  /*0700*/  HMUL2 R22, R22.H0_H0, 0.032989501953125, 0.032989501953125 ;  /* 0x2839283916167832 */ /* 0x000fc40000000800 */
[----:B------:R0:W-:Y:S01]  /*0710*/  STS.U16 [R4+0x2c0], R23 ;  /* 0x0002c01704007388 */ /* 0x0001e20000000400 */
[----:B------:R-:W-:Y:S01]  /*0720*/  SHF.L.U32 R2, R8, 0x3, RZ ;  /* 0x0000000308027819 */ /* 0x000fe200000006ff */
[----:B------:R-:W-:Y:S02]  /*0730*/  HMUL2 R20, R20.H0_H0, 0.032989501953125, 0.032989501953125 ;  /* 0x2839283914147832 */ /* 0x000fe40000000800 */
[----:B------:R-:W-:Y:S01]  /*0740*/  STS.U16 [R4+0x300], R22 ;  /* 0x0003001604007388 */ /* 0x000fe20000000400 */
[----:B------:R-:W-:Y:S01]  /*0750*/  LOP3.LUT R2, R2, 0x8, R7, 0xe2, !PT ;  /* 0x0000000802027812 */ /* 0x000fe200078ee207 */
[----:B------:R-:W-:Y:S02]  /*0760*/  HMUL2 R25, R25.H0_H0, 0.032989501953125, 0.032989501953125 ;  /* 0x2839283919197832 */ /* 0x000fe40000000800 */
[----:B------:R-:W-:Y:S01]  /*0770*/  STS.U16 [R4+0x340], R20 ;  /* 0x0003401404007388 */ /* 0x000fe20000000400 */
[----:B------:R-:W-:Y:S01]  /*0780*/  LOP3.LUT R5, R9, 0x8, RZ, 0xe2, !PT ;  /* 0x0000000809057812 */ /* 0x000fe200078ee2ff */
[----:B------:R-:W-:-:S02]  /*0790*/  HMUL2 R24, R24.H0_H0, 0.032989501953125, 0.032989501953125 ;  /* 0x2839283918187832 */ /* 0x000fc40000000800 */
[----:B------:R-:W-:Y:S01]  /*07a0*/  STS.U16 [R4+0x380], R25 ;  /* 0x0003801904007388 */ /* 0x000fe20000000400 */
[----:B0-----:R-:W-:Y:S01]  /*07b0*/  LEA R23, R3, UR6, 0x2 ;  /* 0x0000000603177c11 */ /* 0x001fe2000f8e10ff */
[----:B------:R-:W-:Y:S02]  /*07c0*/  HMUL2 R27, R27.H0_H0, 0.032989501953125, 0.032989501953125 ;  /* 0x283928391b1b7832 */ /* 0x000fe40000000800 */
[----:B------:R-:W-:Y:S01]  /*07d0*/  STS.U16 [R4+0x40], R24 ;  /* 0x0000401804007388 */ /* 0x000fe20000000400 */
[----:B------:R-:W-:Y:S01]  /*07e0*/  SHF.L.U32 R2, R2, 0x3, RZ ;  /* 0x0000000302027819 */ /* 0x000fe200000006ff */
[----:B------:R-:W-:Y:S02]  /*07f0*/  HMUL2 R28, R28.H0_H0, 0.032989501953125, 0.032989501953125 ;  /* 0x283928391c1c7832 */ /* 0x000fe40000000800 */
[----:B------:R-:W-:Y:S01]  /*0800*/  STS.U16 [R4], R27 ;  /* 0x0000001b04007388 */ /* 0x000fe20000000400 */
[----:B------:R-:W-:Y:S01]  /*0810*/  LEA R5, R18, R5, 0x5 ;  /* 0x0000000512057211 */ /* 0x000fe200078e28ff */
[----:B------:R-:W-:-:S02]  /*0820*/  HMUL2 R21, R21.H0_H0, 0.032989501953125, 0.032989501953125 ;  /* 0x2839283915157832 */ /* 0x000fc40000000800 */
[----:B------:R-:W-:Y:S01]  /*0830*/  STS.U16 [R4+0x80], R28 ;  /* 0x0000801c04007388 */ /* 0x000fe20000000400 */
[----:B------:R-:W-:Y:S01]  /*0840*/  LEA R16, R2, UR5, 0x1 ;  /* 0x0000000502107c11 */ /* 0x000fe2000f8e08ff */
[----:B------:R-:W-:Y:S01]  /*0850*/  UIADD3 UR5, UPT, UPT, UR5, 0x100, URZ ;  /* 0x0000010005057890 */ /* 0x000fe2000fffe0ff */
[----:B------:R-:W-:Y:S01]  /*0860*/  HMUL2 R26, R26.H0_H0, 0.032989501953125, 0.032989501953125 ;  /* 0x283928391a1a7832 */ /* 0x000fe20000000800 */
[----:B------:R-:W-:Y:S01]  /*0870*/  STS.U16 [R4+0x3c0], R21 ;  /* 0x0003c01504007388 */ /* 0x000fe20000000400 */
[-C--:B------:R-:W-:Y:S01]  /*0880*/  LEA R7, R5, R6.reuse, 0x1 ;  /* 0x0000000605077211 */ /* 0x080fe200078e08ff */
[----:B------:R-:W-:Y:S02]  /*0890*/  HMUL2 R29, R29.H0_H0, 0.032989501953125, 0.032989501953125 ;  /* 0x283928391d1d7832 */ /* 0x000fe40000000800 */
[----:B------:R-:W-:Y:S01]  /*08a0*/  STS.U16 [R4+0x2000], R26 ;  /* 0x0020001a04007388 */ /* 0x000fe20000000400 */
[----:B------:R-:W-:Y:S02]  /*08b0*/  LEA R3, R3, R6, 0x2 ;  /* 0x0000000603037211 */ /* 0x000fe400078e10ff */
[----:B------:R-:W-:Y:S01]  /*08c0*/  IADD3 R6, PT, PT, R6, 0x2000, RZ ;  /* 0x0000200006067810 */ /* 0x000fe20007ffe0ff */
[----:B------:R-:W-:Y:S01]  /*08d0*/  STS.U16 [R4+0x2040], R29 ;  /* 0x0020401d04007388 */ /* 0x000fe20000000400 */
[----:B------:R-:W-:Y:S06]  /*08e0*/  BAR.SYNC.DEFER_BLOCKING 0x0 ;  /* 0x0000000000007b1d */ /* 0x000fec0000010000 */
[----:B------:R-:W0:Y:S04]  /*08f0*/  LDS R19, [R23] ;  /* 0x0000000017137984 */ /* 0x000e280000000800 */
[----:B------:R-:W1:Y:S04]  /*0900*/  LDS R20, [R23+0x10] ;  /* 0x0000100017147984 */ /* 0x000e680000000800 */
[----:B------:R-:W2:Y:S04]  /*0910*/  LDS R21, [R23+0x20] ;  /* 0x0000200017157984 */ /* 0x000ea80000000800 */
[----:B------:R-:W3:Y:S04]  /*0920*/  LDS R22, [R23+0x30] ;  /* 0x0000300017167984 */ /* 0x000ee80000000800 */
[----:B------:R-:W-:Y:S04]  /*0930*/  LDSM.16.MT88.2 R16, [R16] ;  /* 0x000000001010783b */ /* 0x000fe80000004100 */
[----:B------:R-:W-:Y:S04]  /*0940*/  LDSM.16.MT88.4 R8, [R7] ;  /* 0x000000000708783b */ /* 0x000fe80000004200 */
[----:B------:R4:W-:Y:S02]  /*0950*/  LDSM.16.MT88.4 R12, [R7+0x20] ;  /* 0x00002000070c783b */ /* 0x0009e40000004200 */
[----:B----4-:R-:W-:-:S02]  /*0960*/  LEA R7, R2, UR5, 0x1 ;  /* 0x0000000502077c11 */ /* 0x010fc4000f8e08ff */
[----:B0-----:R-:W-:Y:S04]  /*0970*/  MOVM.16.MT88 R24, R19 ;  /* 0x000000001318723a */ /* 0x001fe80000000000 */
[----:B-1----:R-:W0:Y:S04]  /*0980*/  MOVM.16.MT88 R25, R20 ;  /* 0x000000001419723a */ /* 0x002e280000000000 */
[----:B--2---:R-:W-:Y:S04]  /*0990*/  MOVM.16.MT88 R26, R21 ;  /* 0x00000000151a723a */ /* 0x004fe80000000000 */
[----:B---3--:R-:W1:Y:S01]  /*09a0*/  MOVM.16.MT88 R27, R22 ;  /* 0x00000000161b723a */ /* 0x008e620000000000 */
[----:B0-----:R-:W-:Y:S01]  /*09b0*/  HMMA.16816.F16 R8, R8, R16, R24 ;  /* 0x000000100808723c */ /* 0x001fe20000000818 */
[----:B------:R-:W-:-:S07]  /*09c0*/  LEA R24, R5, R6, 0x1 ;  /* 0x0000000605187211 */ /* 0x000fce00078e08ff */
[----:B-1----:R-:W-:Y:S11]  /*09d0*/  HMMA.16816.F16 R12, R12, R16, R26 ;  /* 0x000000100c0c723c */ /* 0x002ff6000000081a */
[----:B------:R-:W0:Y:S04]  /*09e0*/  MOVM.16.MT88 R8, R8 ;  /* 0x000000000808723a */ /* 0x000e280000000000 */
[----:B------:R-:W1:Y:S04]  /*09f0*/  MOVM.16.MT88 R10, R9 ;  /* 0x00000000090a723a */ /* 0x000e680000000000 */
[----:B------:R-:W2:Y:S04]  /*0a00*/  MOVM.16.MT88 R16, R12 ;  /* 0x000000000c10723a */ /* 0x000ea80000000000 */
[----:B------:R-:W3:Y:S04]  /*0a10*/  MOVM.16.MT88 R18, R13 ;  /* 0x000000000d12723a */ /* 0x000ee80000000000 */
[----:B0-----:R-:W-:Y:S04]  /*0a20*/  STS [R3], R8 ;  /* 0x0000000803007388 */ /* 0x001fe80000000800 */
[----:B-1----:R-:W-:Y:S04]  /*0a30*/  STS [R3+0x10], R10 ;  /* 0x0000100a03007388 */ /* 0x002fe80000000800 */
[----:B------:R-:W0:Y:S04]  /*0a40*/  LDS R17, [R3] ;  /* 0x0000000003117984 */ /* 0x000e280000000800 */
[----:B------:R-:W1:Y:S04]  /*0a50*/  LDS R19, [R3+0x10] ;  /* 0x0000100003137984 */ /* 0x000e680000000800 */
[----:B--2---:R-:W-:Y:S04]  /*0a60*/  STS [R3+0x20], R16 ;  /* 0x0000201003007388 */ /* 0x004fe80000000800 */
[----:B------:R-:W2:Y:S04]  /*0a70*/  LDS R20, [R3+0x20] ;  /* 0x0000200003147984 */ /* 0x000ea80000000800 */
[----:B---3--:R-:W-:Y:S04]  /*0a80*/  STS [R3+0x30], R18 ;  /* 0x0000301203007388 */ /* 0x008fe80000000800 */
[----:B------:R-:W-:Y:S04]  /*0a90*/  LDSM.16.MT88.2 R6, [R7] ;  /* 0x000000000706783b */ /* 0x000fe80000004100 */
[----:B------:R-:W-:Y:S04]  /*0aa0*/  LDSM.16.MT88.4 R8, [R24] ;  /* 0x000000001808783b */ /* 0x000fe80000004200 */
[----:B------:R-:W-:Y:S04]  /*0ab0*/  LDSM.16.MT88.4 R12, [R24+0x20] ;  /* 0x00002000180c783b */ /* 0x000fe80000004200 */
[----:B------:R-:W-:Y:S04]  /*0ac0*/  MOVM.16.MT88 R21, R18 ;  /* 0x000000001215723a */ /* 0x000fe80000000000 */
[----:B0-----:R-:W-:Y:S04]  /*0ad0*/  MOVM.16.MT88 R22, R17 ;  /* 0x000000001116723a */ /* 0x001fe80000000000 */
[----:B-1----:R0:W1:Y:S04]  /*0ae0*/  MOVM.16.MT88 R23, R19 ;  /* 0x000000001317723a */ /* 0x0020680000000000 */
[----:B--2---:R-:W2:Y:S01]  /*0af0*/  MOVM.16.MT88 R20, R20 ;  /* 0x000000001414723a */ /* 0x004ea20000000000 */
[----:B0-----:R-:W0:Y:S01]  /*0b00*/  LDC.64 R18, c[0x3][0x120] ;  /* 0x00c04800ff127b82 */ /* 0x001e220000000a00 */
[-C--:B-1----:R-:W-:Y:S08]  /*0b10*/  HMMA.16816.F16 R8, R8, R6.reuse, R22 ;  /* 0x000000060808723c */ /* 0x082ff00000000816 */
[----:B--2---:R-:W-:Y:S11]  /*0b20*/  HMMA.16816.F16 R12, R12, R6, R20 ;  /* 0x000000060c0c723c */ /* 0x004ff60000000814 */
[----:B------:R-:W-:-:S02]  /*0b30*/  HSETP2.GT.AND P5, P2, R9, RZ.H0_H0, PT ;  /* 0x200000ff09007234 */ /* 0x000fc40003aa4000 */
[C---:B------:R-:W-:Y:S02]  /*0b40*/  PRMT R5, R9.reuse, 0x7632, R5 ;  /* 0x0000763209057816 */ /* 0x040fe40000000005 */
[----:B------:R-:W-:Y:S02]  /*0b50*/  HSETP2.GT.AND P3, P1, R8, RZ.H0_H0, PT ;  /* 0x200000ff08007234 */ /* 0x000fe40003964000 */
[----:B------:R-:W-:Y:S02]  /*0b60*/  SEL R9, R9, RZ, P5 ;  /* 0x000000ff09097207 */ /* 0x000fe40002800000 */
[----:B------:R-:W-:Y:S02]  /*0b70*/  HSETP2.GT.AND P5, P6, R13, RZ.H0_H0, PT ;  /* 0x200000ff0d007234 */ /* 0x000fe40003ea4000 */
[----:B------:R-:W-:Y:S02]  /*0b80*/  HSETP2.GT.AND P4, P0, R12, RZ.H0_H0, PT ;  /* 0x200000ff0c007234 */ /* 0x000fe40003884000 */
[----:B------:R-:W-:-:S02]  /*0b90*/  PRMT R10, R13, 0x7632, R10 ;  /* 0x000076320d0a7816 */ /* 0x000fc4000000000a */
[----:B------:R-:W-:Y:S02]  /*0ba0*/  PRMT R2, R8, 0x7632, R2 ;  /* 0x0000763208027816 */ /* 0x000fe40000000002 */
[----:B------:R-:W-:Y:S02]  /*0bb0*/  PRMT R7, R12, 0x7632, R7 ;  /* 0x000076320c077816 */ /* 0x000fe40000000007 */
[----:B------:R-:W-:Y:S02]  /*0bc0*/  SEL R13, R13, RZ, P5 ;  /* 0x000000ff0d0d7207 */ /* 0x000fe40002800000 */
[----:B------:R-:W-:Y:S02]  /*0bd0*/  SEL R6, R5, RZ, P2 ;  /* 0x000000ff05067207 */ /* 0x000fe40001000000 */
[----:B------:R-:W-:Y:S02]  /*0be0*/  SEL R10, R10, RZ, P6 ;  /* 0x000000ff0a0a7207 */ /* 0x000fe40003000000 */
[----:B------:R-:W-:-:S02]  /*0bf0*/  SEL R8, R8, RZ, P3 ;  /* 0x000000ff08087207 */ /* 0x000fc40001800000 */
[----:B------:R-:W-:Y:S02]  /*0c00*/  SEL R12, R12, RZ, P4 ;  /* 0x000000ff0c0c7207 */ /* 0x000fe40002000000 */
[----:B------:R-:W-:Y:S02]  /*0c10*/  SEL R5, R2, RZ, P1 ;  /* 0x000000ff02057207 */ /* 0x000fe40000800000 */
[----:B------:R-:W-:Y:S02]  /*0c20*/  SEL R7, R7, RZ, P0 ;  /* 0x000000ff07077207 */ /* 0x000fe40000000000 */
[----:B------:R-:W-:Y:S02]  /*0c30*/  PRMT R6, R9, 0x5410, R6 ;  /* 0x0000541009067816 */ /* 0x000fe40000000006 */
[----:B------:R-:W-:Y:S02]  /*0c40*/  PRMT R10, R13, 0x5410, R10 ;  /* 0x000054100d0a7816 */ /* 0x000fe4000000000a */
[----:B------:R-:W-:-:S02]  /*0c50*/  PRMT R5, R8, 0x5410, R5 ;  /* 0x0000541008057816 */ /* 0x000fc40000000005 */
[----:B------:R-:W-:Y:S01]  /*0c60*/  PRMT R7, R12, 0x5410, R7 ;  /* 0x000054100c077816 */ /* 0x000fe20000000007 */
[----:B------:R-:W1:Y:S04]  /*0c70*/  MOVM.16.MT88 R6, R6 ;  /* 0x000000000606723a */ /* 0x000e680000000000 */
[----:B------:R-:W2:Y:S04]  /*0c80*/  MOVM.16.MT88 R2, R5 ;  /* 0x000000000502723a */ /* 0x000ea80000000000 */
[----:B------:R-:W3:Y:S04]  /*0c90*/  MOVM.16.MT88 R8, R7 ;  /* 0x000000000708723a */ /* 0x000ee80000000000 */
[----:B------:R-:W4:Y:S04]  /*0ca0*/  MOVM.16.MT88 R10, R10 ;  /* 0x000000000a0a723a */ /* 0x000f280000000000 */
[----:B-1----:R-:W-:Y:S04]  /*0cb0*/  STS [R3+0x10], R6 ;  /* 0x0000100603007388 */ /* 0x002fe80000000800 */
[----:B--2---:R-:W-:Y:S04]  /*0cc0*/  STS [R3], R2 ;  /* 0x0000000203007388 */ /* 0x004fe80000000800 */
[----:B---3--:R-:W-:Y:S04]  /*0cd0*/  STS [R3+0x20], R8 ;  /* 0x0000200803007388 */ /* 0x008fe80000000800 */
[----:B----4-:R1:W-:Y:S01]  /*0ce0*/  STS [R3+0x30], R10 ;  /* 0x0000300a03007388 */ /* 0x0103e20000000800 */
[----:B------:R-:W-:-:S03]  /*0cf0*/  NOP ;  /* 0x0000000000007918 */ /* 0x000fc60000000000 */
[----:B------:R-:W0:Y:S01]  /*0d00*/  LDS.U16 R9, [R4] ;  /* 0x0000000004097984 */ /* 0x000e220000000400 */
[----:B-1----:R-:W1:Y:S03]  /*0d10*/  LDC.64 R2, c[0x3][0x128] ;  /* 0x00c04a00ff027b82 */ /* 0x002e660000000a00 */
[----:B------:R-:W2:Y:S04]  /*0d20*/  LDS.U16 R12, [R4+0x40] ;  /* 0x00004000040c7984 */ /* 0x000ea80000000400 */
[----:B------:R-:W3:Y:S04]  /*0d30*/  LDS.U16 R11, [R4+0x80] ;  /* 0x00008000040b7984 */ /* 0x000ee80000000400 */
[----:B------:R-:W4:Y:S04]  /*0d40*/  LDS.U16 R14, [R4+0xc0] ;  /* 0x0000c000040e7984 */ /* 0x000f280000000400 */
[----:B------:R-:W1:Y:S04]  /*0d50*/  LDS.U16 R5, [R4+0x100] ;  /* 0x0001000004057984 */ /* 0x000e680000000400 */
[----:B------:R-:W5:Y:S04]  /*0d60*/  LDS.U16 R6, [R4+0x140] ;  /* 0x0001400004067984 */ /* 0x000f680000000400 */
[----:B------:R-:W5:Y:S04]  /*0d70*/  LDS.U16 R16, [R4+0x180] ;  /* 0x0001800004107984 */ /* 0x000f680000000400 */
[----:B------:R0:W5:Y:S02]  /*0d80*/  LDS.U16 R8, [R4+0x1c0] ;  /* 0x0001c00004087984 */ /* 0x0001640000000400 */
[----:B0-----:R-:W-:Y:S01]  /*0d90*/  MOV R4, 0x1 ;  /* 0x0000000100047802 */ /* 0x001fe20000000f00 */
[----:B------:R-:W-:-:S04]  /*0da0*/  HFMA2 R9, R9.H0_H0, R18.H0_H0, RZ.H0_H0 ;  /* 0x2000001209097231 */ /* 0x000fc800000408ff */
[----:B--2---:R-:W-:-:S04]  /*0db0*/  HFMA2 R9, R12.H0_H0, R18.H1_H1, R9.H0_H0 ;  /* 0x300000120c097231 */ /* 0x004fc80000040809 */
[----:B---3--:R-:W-:-:S04]  /*0dc0*/  HFMA2 R9, R11.H0_H0, R19.H0_H0, R9.H0_H0 ;  /* 0x200000130b097231 */ /* 0x008fc80000040809 */
[----:B----4-:R-:W-:-:S04]  /*0dd0*/  HFMA2 R9, R14.H0_H0, R19.H1_H1, R9.H0_H0 ;  /* 0x300000130e097231 */ /* 0x010fc80000040809 */
[----:B-1----:R-:W-:-:S04]  /*0de0*/  HFMA2 R5, R5.H0_H0, R2.H0_H0, R9.H0_H0 ;  /* 0x2000000205057231 */ /* 0x002fc80000040809 */
[----:B-----5:R-:W-:-:S04]  /*0df0*/  HFMA2 R5, R6.H0_H0, R2.H1_H1, R5.H0_H0 ;  /* 0x3000000206057231 */ /* 0x020fc80000040805 */
[----:B------:R-:W-:-:S04]  /*0e00*/  HFMA2 R5, R16.H0_H0, R3.H0_H0, R5.H0_H0 ;  /* 0x2000000310057231 */ /* 0x000fc80000040805 */
[----:B------:R-:W-:-:S04]  /*0e10*/  HFMA2 R5, R8.H0_H0, R3.H1_H1, R5.H0_H0 ;  /* 0x3000000308057231 */ /* 0x000fc80000040805 */
[----:B------:R-:W-:-:S05]  /*0e20*/  HADD2 R5, R5.H0_H0, 0.061737060546875, 0.061737060546875 ;  /* 0x2be72be705057430 */ /* 0x000fca0000000800 */
[----:B------:R-:W-:-:S13]  /*0e30*/  HSETP2.GE.AND P0, PT, R5.H0_H0, 0.5, 0.5, PT ;  /* 0x3800380005007434 */ /* 0x000fda0003f06800 */
[----:B------:R-:W0:Y:S02]  /*0e40*/  @P0 LDC.64 R2, c[0x0][0x3e0] ;  /* 0x0000f800ff020b82 */ /* 0x000e240000000a00 */
[----:B0-----:R-:W-:-:S04]  /*0e50*/  @P0 IADD3 R2, P1, PT, R0, R2, RZ ;  /* 0x0000000200020210 */ /* 0x001fc80007f3e0ff */
[----:B------:R-:W-:Y:S01]  /*0e60*/  @P0 LEA.HI.X.SX32 R3, R0, R3, 0x1, P1 ;  /* 0x0000000300030211 */ /* 0x000fe200008f0eff */
[----:B------:R-:W-:-:S04]  /*0e70*/  NOP ;  /* 0x0000000000007918 */ /* 0x000fc80000000000 */
[----:B------:R0:W-:Y:S01]  /*0e80*/  @P0 STG.E.U8 desc[UR8][R2.64], R4 ;  /* 0x0000000402000986 */ /* 0x0001e2000c101108 */
[----:B------:R-:W-:Y:S05]  /*0e90*/  @P0 EXIT ;  /* 0x000000000000094d */ /* 0x000fea0003800000 */
[----:B------:R-:W0:Y:S02]  /*0ea0*/  LDCU.64 UR4, c[0x0][0x3e0] ;  /* 0x00007c00ff0477ac */ /* 0x000e240008000a00 */
[----:B0-----:R-:W-:-:S04]  /*0eb0*/  IADD3 R2, P0, PT, R0, UR4, RZ ;  /* 0x0000000400027c10 */ /* 0x001fc8000ff1e0ff */
[----:B------:R-:W-:-:S05]  /*0ec0*/  LEA.HI.X.SX32 R3, R0, UR5, 0x1, P0 ;  /* 0x0000000500037c11 */ /* 0x000fca00080f0eff */
[----:B------:R-:W-:Y:S01]  /*0ed0*/  STG.E.U8 desc[UR8][R2.64], RZ ;  /* 0x000000ff02007986 */ /* 0x000fe2000c101108 */
[----:B------:R-:W-:Y:S05]  /*0ee0*/  EXIT ;  /* 0x000000000000794d */ /* 0x000fea0003800000 */
.L_x_0:
[----:B------:R-:W0:Y:S01]  /*0ef0*/  S2R R3, SR_TID.X ;  /* 0x0000000000037919 */ /* 0x000e220000002100 */
[----:B------:R-:W0:Y:S08]  /*0f00*/  LDC R24, c[0x0][0x360] ;  /* 0x0000d800ff187b82 */ /* 0x000e300000000800 */
[----:B------:R-:W1:Y:S08]  /*0f10*/  LDC.64 R10, c[0x0][0x380] ;  /* 0x0000e000ff0a7b82 */ /* 0x000e700000000a00 */
[----:B------:R-:W2:Y:S08]  /*0f20*/  LDC.64 R20, c[0x0][0x388] ;  /* 0x0000e200ff147b82 */ /* 0x000eb00000000a00 */
[----:B------:R-:W3:Y:S01]  /*0f30*/  LDC.64 R16, c[0x0][0x390] ;  /* 0x0000e400ff107b82 */ /* 0x000ee20000000a00 */
[----:B0-----:R-:W-:-:S07]  /*0f40*/  IMAD R24, R24, UR10, R3 ;  /* 0x0000000a18187c24 */ /* 0x001fce000f8e0203 */
[----:B------:R-:W0:Y:S01]  /*0f50*/  LDC.64 R22, c[0x0][0x398] ;  /* 0x0000e600ff167b82 */ /* 0x000e220000000a00 */
[----:B------:R-:W-:-:S07]  /*0f60*/  LEA R19, R24, R24, 0x1 ;  /* 0x0000001818137211 */ /* 0x000fce00078e08ff */
[----:B------:R-:W4:Y:S01]  /*0f70*/  LDC.64 R26, c[0x0][0x3a0] ;  /* 0x0000e800ff1a7b82 */ /* 0x000f220000000a00 */
[----:B-1----:R-:W-:-:S04]  /*0f80*/  IMAD.WIDE R10, R19, 0x4, R10 ;  /* 0x00000004130a7825 */ /* 0x002fc800078e020a */
[C---:B--2---:R-:W-:Y:S01]  /*0f90*/  IMAD.WIDE R20, R19.reuse, 0x4, R20 ;  /* 0x0000000413147825 */ /* 0x044fe200078e0214 */
[----:B------:R-:W2:Y:S02]  /*0fa0*/  LDG.E R2, desc[UR8][R10.64] ;  /* 0x000000080a027981 */ /* 0x000ea4000c1e1900 */
[----:B------:R-:W1:Y:S01]  /*0fb0*/  LDC.64 R28, c[0x0][0x3a8] ;  /* 0x0000ea00ff1c7b82 */ /* 0x000e620000000a00 */
[C---:B---3--:R-:W-:Y:S01]  /*0fc0*/  IMAD.WIDE R16, R19.reuse, 0x4, R16 ;  /* 0x0000000413107825 */ /* 0x048fe200078e0210 */
[----:B------:R-:W3:Y:S04]  /*0fd0*/  LDG.E R4, desc[UR8][R10.64+0x8] ;  /* 0x000008080a047981 */ /* 0x000ee8000c1e1900 */
[----:B------:R-:W2:Y:S04]  /*0fe0*/  LDG.E R5, desc[UR8][R20.64] ;  /* 0x0000000814057981 */ /* 0x000ea8000c1e1900 */
[----:B------:R-:W3:Y:S04]  /*0ff0*/  LDG.E R8, desc[UR8][R16.64+0x8] ;  /* 0x0000080810087981 */ /* 0x000ee8000c1e1900 */
[----:B------:R-:W5:Y:S04]  /*1000*/  LDG.E R3, desc[UR8][R10.64+0x4] ;  /* 0x000004080a037981 */ /* 0x000f68000c1e1900 */
[----:B------:R-:W5:Y:S04]  /*1010*/  LDG.E R13, desc[UR8][R20.64+0x8] ;  /* 0x00000808140d7981 */ /* 0x000f68000c1e1900 */
[----:B------:R-:W5:Y:S01]  /*1020*/  LDG.E R7, desc[UR8][R16.64+0x4] ;  /* 0x0000040810077981 */ /* 0x000f62000c1e1900 */
[----:B0-----:R-:W-:-:S03]  /*1030*/  IMAD.WIDE R22, R19, 0x4, R22 ;  /* 0x0000000413167825 */ /* 0x001fc600078e0216 */
[----:B------:R-:W5:Y:S04]  /*1040*/  LDG.E R6, desc[UR8][R16.64] ;  /* 0x0000000810067981 */ /* 0x000f68000c1e1900 */
[----:B------:R-:W5:Y:S04]  /*1050*/  LDG.E R12, desc[UR8][R20.64+0x4] ;  /* 0x00000408140c7981 */ /* 0x000f68000c1e1900 */
[----:B------:R-:W5:Y:S04]  /*1060*/  LDG.E R14, desc[UR8][R22.64+0x4] ;  /* 0x00000408160e7981 */ /* 0x000f68000c1e1900 */
[----:B------:R-:W5:Y:S01]  /*1070*/  LDG.E R9, desc[UR8][R22.64] ;  /* 0x0000000816097981 */ /* 0x000f62000c1e1900 */
[----:B----4-:R-:W-:-:S03]  /*1080*/  IMAD.WIDE R26, R19, 0x4, R26 ;  /* 0x00000004131a7825 */ /* 0x010fc600078e021a */
[----:B------:R0:W4:Y:S01]  /*1090*/  LDG.E R15, desc[UR8][R22.64+0x8] ;  /* 0x00000808160f7981 */ /* 0x000122000c1e1900 */
[----:B-1----:R-:W-:-:S03]  /*10a0*/  IMAD.WIDE R28, R19, 0x4, R28 ;  /* 0x00000004131c7825 */ /* 0x002fc600078e021c */
[----:B------:R-:W4:Y:S04]  /*10b0*/  LDG.E R11, desc[UR8][R26.64+0x4] ;  /* 0x000004081a0b7981 */ /* 0x000f28000c1e1900 */
[----:B------:R-:W4:Y:S04]  /*10c0*/  LDG.E R10, desc[UR8][R26.64] ;  /* 0x000000081a0a7981 */ /* 0x000f28000c1e1900 */
[----:B------:R-:W4:Y:S04]  /*10d0*/  LDG.E R18, desc[UR8][R28.64+0x4] ;  /* 0x000004081c127981 */ /* 0x000f28000c1e1900 */
[----:B------:R1:W4:Y:S04]  /*10e0*/  LDG.E R16, desc[UR8][R26.64+0x8] ;  /* 0x000008081a107981 */ /* 0x000328000c1e1900 */
[----:B------:R-:W4:Y:S04]  /*10f0*/  LDG.E R17, desc[UR8][R28.64] ;  /* 0x000000081c117981 */ /* 0x000f28000c1e1900 */
[----:B------:R4:W4:Y:S01]  /*1100*/  LDG.E R19, desc[UR8][R28.64+0x8] ;  /* 0x000008081c137981 */ /* 0x000922000c1e1900 */
[----:B------:R-:W-:Y:S01]  /*1110*/  UMOV UR4, 0x812dea11 ;  /* 0x812dea1100047882 */ /* 0x000fe20000000000 */
[----:B------:R-:W-:Y:S01]  /*1120*/  UMOV UR5, 0x3d719799 ;  /* 0x3d71979900057882 */ /* 0x000fe20000000000 */
[----:B------:R-:W-:Y:S01]  /*1130*/  BSSY.RECONVERGENT B0, `(.L_x_1) ;  /* 0x00003ba000007945 */ /* 0x000fe20003800200 */
[----:B--2---:R-:W-:Y:S01]  /*1140*/  FADD R0, -R2, R5 ;  /* 0x0000000502007221 */ /* 0x004fe20000000100 */
[----:B---3--:R-:W-:-:S04]  /*1150*/  FADD R31, -R4, R8 ;  /* 0x00000008041f7221 */ /* 0x008fc80000000100 */
[----:B------:R-:W-:Y:S01]  /*1160*/  FMUL R30, R0, R31 ;  /* 0x0000001f001e7220 */ /* 0x000fe20000400000 */
[----:B-----5:R-:W-:Y:S01]  /*1170*/  FADD R25, -R4, R13 ;  /* 0x0000000d04197221 */ /* 0x020fe20000000100 */
[----:B0-----:R-:W-:Y:S01]  /*1180*/  FADD R22, -R3, R7 ;  /* 0x0000000703167221 */ /* 0x001fe20000000100 */
[----:B------:R-:W-:-:S03]  /*1190*/  FADD R21, -R2, R6 ;  /* 0x0000000602157221 */ /* 0x000fc60000000100 */
[----:B------:R-:W-:Y:S01]  /*11a0*/  FMUL R23, R25, R22 ;  /* 0x0000001619177220 */ /* 0x000fe20000400000 */
[----:B------:R-:W-:Y:S01]  /*11b0*/  FADD R20, -R3, R12 ;  /* 0x0000000c03147221 */ /* 0x000fe20000000100 */
[----:B------:R-:W-:-:S03]  /*11c0*/  FFMA R25, R25, R21, -R30 ;  /* 0x0000001519197223 */ /* 0x000fc6000000081e */
[C---:B-1----:R-:W-:Y:S01]  /*11d0*/  FMUL R27, R20.reuse, R21 ;  /* 0x00000015141b7220 */ /* 0x042fe20000400000 */
[----:B------:R-:W-:Y:S01]  /*11e0*/  FFMA R26, R20, R31, -R23 ;  /* 0x0000001f141a7223 */ /* 0x000fe20000000817 */
[-C--:B------:R-:W-:Y:S01]  /*11f0*/  FMUL R21, R3, R25.reuse ;  /* 0x0000001903157220 */ /* 0x080fe20000400000 */
[----:B------:R-:W-:Y:S01]  /*1200*/  FMUL R20, R14, R25 ;  /* 0x000000190e147220 */ /* 0x000fe20000400000 */
[----:B------:R-:W-:Y:S02]  /*1210*/  FFMA R27, R0, R22, -R27 ;  /* 0x00000016001b7223 */ /* 0x000fe4000000081b */
[-C--:B------:R-:W-:Y:S01]  /*1220*/  FFMA R21, R2, R26.reuse, R21 ;  /* 0x0000001a02157223 */ /* 0x080fe20000000015 */
[----:B------:R-:W-:-:S03]  /*1230*/  FFMA R0, R9, R26, R20 ;  /* 0x0000001a09007223 */ /* 0x000fc60000000014 */
[-C--:B------:R-:W-:Y:S01]  /*1240*/  FFMA R20, R4, R27.reuse, R21 ;  /* 0x0000001b04147223 */ /* 0x080fe20000000015 */
[----:B----4-:R-:W-:Y:S01]  /*1250*/  FFMA R33, R15, R27, R0 ;  /* 0x0000001b0f217223 */ /* 0x010fe20000000000 */
[----:B------:R-:W-:-:S03]  /*1260*/  FMUL R29, R11, R25 ;  /* 0x000000190b1d7220 */ /* 0x000fc60000400000 */
[----:B------:R-:W-:Y:S01]  /*1270*/  FADD R21, -R20, R33 ;  /* 0x0000002114157221 */ /* 0x000fe20000000100 */
[----:B------:R-:W-:-:S03]  /*1280*/  FFMA R29, R10, R26, R29 ;  /* 0x0000001a0a1d7223 */ /* 0x000fc6000000001d */
[----:B------:R-:W0:Y:S01]  /*1290*/  F2F.F64.F32 R22, R21 ;  /* 0x0000001500167310 */ /* 0x000e220000201800 */
[----:B------:R-:W-:Y:S01]  /*12a0*/  FMUL R0, R18, R25 ;  /* 0x0000001912007220 */ /* 0x000fe20000400000 */
[----:B------:R-:W-:-:S03]  /*12b0*/  FFMA R35, R16, R27, R29 ;  /* 0x0000001b10237223 */ /* 0x000fc6000000001d */
[----:B------:R-:W-:Y:S01]  /*12c0*/  FFMA R28, R17, R26, R0 ;  /* 0x0000001a111c7223 */ /* 0x000fe20000000000 */
[----:B------:R-:W-:-:S03]  /*12d0*/  FADD R0, -R20, R35 ;  /* 0x0000002314007221 */ /* 0x000fc60000000100 */
[----:B------:R-:W-:Y:S02]  /*12e0*/  FFMA R37, R19, R27, R28 ;  /* 0x0000001b13257223 */ /* 0x000fe4000000001c */
[----:B------:R-:W1:Y:S01]  /*12f0*/  F2F.F64.F32 R28, R0 ;  /* 0x00000000001c7310 */ /* 0x000e620000201800 */
[C---:B0-----:R-:W-:Y:S02]  /*1300*/  DSETP.GEU.AND P3, PT, R22.reuse, UR4, PT ;  /* 0x0000000416007e2a */ /* 0x041fe4000bf6e000 */
[----:B------:R-:W-:Y:S01]  /*1310*/  DSETP.GT.AND P2, PT, R22, UR4, PT ;  /* 0x0000000416007e2a */ /* 0x000fe2000bf44000 */
[----:B------:R-:W-:Y:S01]  /*1320*/  FADD R23, -R20, R37 ;  /* 0x0000002514177221 */ /* 0x000fe20000000100 */
[-C--:B------:R-:W-:Y:S02]  /*1330*/  FSETP.GT.AND P0, PT, R33, R20.reuse, PT ;  /* 0x000000142100720b */ /* 0x080fe40003f04000 */
[-C--:B------:R-:W-:Y:S01]  /*1340*/  FSETP.GT.AND P5, PT, R35, R20.reuse, PT ;  /* 0x000000142300720b */ /* 0x080fe20003fa4000 */
[----:B------:R-:W0:Y:S01]  /*1350*/  F2F.F64.F32 R30, R23 ;  /* 0x00000017001e7310 */ /* 0x000e220000201800 */
[-C--:B------:R-:W-:Y:S01]  /*1360*/  FSETP.GT.AND P4, PT, R37, R20.reuse, PT ;  /* 0x000000142500720b */ /* 0x080fe20003f84000 */
[----:B-1----:R-:W-:Y:S01]  /*1370*/  DSETP.GEU.AND P6, PT, R28, UR4, PT ;  /* 0x000000041c007e2a */ /* 0x002fe2000bfce000 */
[----:B------:R-:W-:-:S07]  /*1380*/  FSETP.GEU.AND P1, PT, R33, R20, PT ;  /* 0x000000142100720b */ /* 0x000fce0003f2e000 */
[----:B------:R-:W-:Y:S02]  /*1390*/  @P0 FSEL R21, R21, RZ, P3 ;  /* 0x000000ff15150208 */ /* 0x000fe40001800000 */
[----:B------:R-:W-:Y:S02]  /*13a0*/  @P5 FSEL R0, R0, RZ, P6 ;  /* 0x000000ff00005208 */ /* 0x000fe40003000000 */
[-C--:B------:R-:W-:Y:S01]  /*13b0*/  FSETP.GEU.AND P0, PT, R35, R20.reuse, PT ;  /* 0x000000142300720b */ /* 0x080fe20003f0e000 */
[----:B0-----:R-:W-:Y:S01]  /*13c0*/  DSETP.GEU.AND P3, PT, R30, UR4, PT ;  /* 0x000000041e007e2a */ /* 0x001fe2000bf6e000 */
[----:B------:R-:W-:Y:S01]  /*13d0*/  FSETP.GEU.AND P6, PT, R37, R20, PT ;  /* 0x000000142500720b */ /* 0x000fe20003fce000 */
[----:B------:R-:W-:-:S04]  /*13e0*/  DSETP.GT.AND P5, PT, R28, UR4, PT ;  /* 0x000000041c007e2a */ /* 0x000fc8000bfa4000 */
[----:B------:R-:W-:Y:S01]  /*13f0*/  @P4 FSEL R23, R23, RZ, P3 ;  /* 0x000000ff17174208 */ /* 0x000fe20001800000 */
[----:B------:R-:W-:Y:S01]  /*1400*/  DSETP.GT.AND P3, PT, R30, UR4, PT ;  /* 0x000000041e007e2a */ /* 0x000fe2000bf64000 */
[----:B------:R-:W-:-:S04]  /*1410*/  @!P1 FSEL R21, R21, RZ, !P2 ;  /* 0x000000ff15159208 */ /* 0x000fc80005000000 */
[----:B------:R-:W-:Y:S02]  /*1420*/  @!P0 FSEL R0, R0, RZ, !P5 ;  /* 0x000000ff00008208 */ /* 0x000fe40006800000 */
[----:B------:R-:W-:Y:S01]  /*1430*/  @!P6 FSEL R23, R23, RZ, !P3 ;  /* 0x000000ff1717e208 */ /* 0x000fe20005800000 */
[----:B------:R0:W-:Y:S02]  /*1440*/  STL.64 [R1], R2 ;  /* 0x0000000201007387 */ /* 0x0001e40000100a00 */
[C---:B------:R-:W-:Y:S02]  /*1450*/  FMUL R20, R21.reuse, R0 ;  /* 0x0000000015147220 */ /* 0x040fe40000400000 */
[----:B------:R0:W-:Y:S01]  /*1460*/  STL.64 [R1+0x8], R4 ;  /* 0x0000080401007387 */ /* 0x0001e20000100a00 */
[----:B------:R-:W-:-:S03]  /*1470*/  FMUL R22, R21, R23 ;  /* 0x0000001715167220 */ /* 0x000fc60000400000 */
[----:B------:R0:W-:Y:S04]  /*1480*/  STL.64 [R1+0x10], R12 ;  /* 0x0000100c01007387 */ /* 0x0001e80000100a00 */
[----:B------:R0:W-:Y:S04]  /*1490*/  STL.64 [R1+0x18], R6 ;  /* 0x0000180601007387 */ /* 0x0001e80000100a00 */
[----:B------:R0:W-:Y:S04]  /*14a0*/  STL.64 [R1+0x20], R8 ;  /* 0x0000200801007387 */ /* 0x0001e80000100a00 */
[----:B------:R0:W-:Y:S04]  /*14b0*/  STL.64 [R1+0x28], R14 ;  /* 0x0000280e01007387 */ /* 0x0001e80000100a00 */
[----:B------:R0:W-:Y:S04]  /*14c0*/  STL.64 [R1+0x30], R10 ;  /* 0x0000300a01007387 */ /* 0x0001e80000100a00 */
[----:B------:R0:W-:Y:S04]  /*14d0*/  STL.64 [R1+0x38], R16 ;  /* 0x0000381001007387 */ /* 0x0001e80000100a00 */
[----:B------:R0:W-:Y:S01]  /*14e0*/  STL.64 [R1+0x40], R18 ;  /* 0x0000401201007387 */ /* 0x0001e20000100a00 */
[----:B------:R-:W-:-:S02]  /*14f0*/  FSETP.GT.AND P1, PT, R22, RZ, PT ;  /* 0x000000ff1600720b */ /* 0x000fc40003f24000 */
[----:B------:R-:W-:Y:S02]  /*1500*/  FSETP.GT.AND P2, PT, R20, RZ, PT ;  /* 0x000000ff1400720b */ /* 0x000fe40003f44000 */
[----:B------:R-:W-:-:S11]  /*1510*/  PLOP3.LUT P0, PT, PT, PT, PT, 0x8, 0x80 ;  /* 0x000000000080781c */ /* 0x000fd60003f0e170 */
[----:B0-----:R-:W-:Y:S05]  /*1520*/  @P1 BRA P2, `(.L_x_2) ;  /* 0x0000003400e81947 */ /* 0x001fea0001000000 */
[----:B------:R-:W-:Y:S01]  /*1530*/  FADD R35, -R15, R19 ;  /* 0x000000130f237221 */ /* 0x000fe20000000100 */
[----:B------:R-:W-:Y:S01]  /*1540*/  FADD R30, -R9, R10 ;  /* 0x0000000a091e7221 */ /* 0x000fe20000000100 */
[----:B------:R-:W-:Y:S01]  /*1550*/  FADD R22, -R15, R16 ;  /* 0x000000100f167221 */ /* 0x000fe20000000100 */
[----:B------:R-:W-:Y:S01]  /*1560*/  FADD R29, R17, -R9 ;  /* 0x80000009111d7221 */ /* 0x000fe20000000000 */
[----:B------:R-:W-:Y:S01]  /*1570*/  FADD R32, -R14, R11 ;  /* 0x0000000b0e207221 */ /* 0x000fe20000000100 */
[----:B------:R-:W-:Y:S01]  /*1580*/  FMUL R31, R30, R35 ;  /* 0x000000231e1f7220 */ /* 0x000fe20000400000 */
[----:B------:R-:W-:-:S03]  /*1590*/  FADD R33, -R14, R18 ;  /* 0x000000120e217221 */ /* 0x000fc60000000100 */
[-C--:B------:R-:W-:Y:S01]  /*15a0*/  FFMA R31, R22, R29.reuse, -R31 ;  /* 0x0000001d161f7223 */ /* 0x080fe2000000081f */
[----:B------:R-:W-:Y:S01]  /*15b0*/  FMUL R29, R32, R29 ;  /* 0x0000001d201d7220 */ /* 0x000fe20000400000 */
[----:B------:R-:W-:Y:S02]  /*15c0*/  FMUL R37, R22, R33 ;  /* 0x0000002116257220 */ /* 0x000fe40000400000 */
[----:B------:R-:W-:Y:S01]  /*15d0*/  FMUL R22, R14, R31 ;  /* 0x0000001f0e167220 */ /* 0x000fe20000400000 */
[----:B------:R-:W-:Y:S01]  /*15e0*/  FFMA R30, R30, R33, -R29 ;  /* 0x000000211e1e7223 */ /* 0x000fe2000000081d */
[----:B------:R-:W-:Y:S01]  /*15f0*/  FFMA R32, R32, R35, -R37 ;  /* 0x0000002320207223 */ /* 0x000fe20000000825 */
[----:B------:R-:W-:-:S03]  /*1600*/  FMUL R29, R3, R31 ;  /* 0x0000001f031d7220 */ /* 0x000fc60000400000 */
[-C--:B------:R-:W-:Y:S01]  /*1610*/  FFMA R22, R9, R32.reuse, R22 ;  /* 0x0000002009167223 */ /* 0x080fe20000000016 */
[----:B------:R-:W-:-:S03]  /*1620*/  FFMA R29, R2, R32, R29 ;  /* 0x00000020021d7223 */ /* 0x000fc6000000001d */
[-C--:B------:R-:W-:Y:S01]  /*1630*/  FFMA R35, R15, R30.reuse, R22 ;  /* 0x0000001e0f237223 */ /* 0x080fe20000000016 */
[----:B------:R-:W-:-:S04]  /*1640*/  FFMA R34, R4, R30, R29 ;  /* 0x0000001e04227223 */ /* 0x000fc8000000001d */
[----:B------:R-:W-:Y:S01]  /*1650*/  FADD R22, -R35, R34 ;  /* 0x0000002223167221 */ /* 0x000fe20000000100 */
[CC--:B------:R-:W-:Y:S02]  /*1660*/  FSETP.GT.AND P3, PT, R34.reuse, R35.reuse, PT ;  /* 0x000000232200720b */ /* 0x0c0fe40003f64000 */
[----:B------:R-:W-:Y:S01]  /*1670*/  FSETP.GEU.AND P6, PT, R34, R35, PT ;  /* 0x000000232200720b */ /* 0x000fe20003fce000 */
[----:B------:R-:W0:Y:S02]  /*1680*/  F2F.F64.F32 R28, R22 ;  /* 0x00000016001c7310 */ /* 0x000e240000201800 */
[C---:B0-----:R-:W-:Y:S02]  /*1690*/  DSETP.GEU.AND P4, PT, R28.reuse, UR4, PT ;  /* 0x000000041c007e2a */ /* 0x041fe4000bf8e000 */
[----:B------:R-:W-:Y:S01]  /*16a0*/  DSETP.GT.AND P5, PT, R28, UR4, PT ;  /* 0x000000041c007e2a */ /* 0x000fe2000bfa4000 */
[----:B------:R-:W-:-:S05]  /*16b0*/  FMUL R28, R12, R31 ;  /* 0x0000001f0c1c7220 */ /* 0x000fca0000400000 */
[----:B------:R-:W-:Y:S01]  /*16c0*/  @P3 FSEL R22, R22, RZ, P4 ;  /* 0x000000ff16163208 */ /* 0x000fe20002000000 */
[----:B------:R-:W-:-:S03]  /*16d0*/  FFMA R28, R5, R32, R28 ;  /* 0x00000020051c7223 */ /* 0x000fc6000000001c */
[----:B------:R-:W-:Y:S01]  /*16e0*/  @!P6 FSEL R22, R22, RZ, !P5 ;  /* 0x000000ff1616e208 */ /* 0x000fe20006800000 */
[----:B------:R-:W-:-:S04]  /*16f0*/  FFMA R28, R13, R30, R28 ;  /* 0x0000001e0d1c7223 */ /* 0x000fc8000000001c */
[----:B------:R-:W-:Y:S01]  /*1700*/  FADD R33, -R35, R28 ;  /* 0x0000001c23217221 */ /* 0x000fe20000000100 */
[CC--:B------:R-:W-:Y:S02]  /*1710*/  FSETP.GT.AND P2, PT, R28.reuse, R35.reuse, PT ;  /* 0x000000231c00720b */ /* 0x0c0fe40003f44000 */
[----:B------:R-:W-:Y:S02]  /*1720*/  FSETP.GEU.AND P3, PT, R28, R35, PT ;  /* 0x000000231c00720b */ /* 0x000fe40003f6e000 */
[----:B------:R-:W0:Y:S02]  /*1730*/  F2F.F64.F32 R28, R33 ;  /* 0x00000021001c7310 */ /* 0x000e240000201800 */
[C---:B0-----:R-:W-:Y:S02]  /*1740*/  DSETP.GEU.AND P4, PT, R28.reuse, UR4, PT ;  /* 0x000000041c007e2a */ /* 0x041fe4000bf8e000 */
[----:B------:R-:W-:Y:S01]  /*1750*/  DSETP.GT.AND P5, PT, R28, UR4, PT ;  /* 0x000000041c007e2a */ /* 0x000fe2000bfa4000 */
[----:B------:R-:W-:-:S04]  /*1760*/  FMUL R29, R7, R31 ;  /* 0x0000001f071d7220 */ /* 0x000fc80000400000 */
        /* <DEDUP_REMOVED lines=8> */
[----:B0-----:R-:W-:-:S07]  /*17f0*/  DSETP.GEU.AND P4, PT, R28, UR4, PT ;  /* 0x000000041c007e2a */ /* 0x001fce000bf8e000 */
[----:B------:R-:W-:Y:S01]  /*1800*/  @P6 FSEL R34, R34, RZ, P4 ;  /* 0x000000ff22226208 */ /* 0x000fe20002000000 */
[----:B------:R-:W-:Y:S01]  /*1810*/  DSETP.GT.AND P4, PT, R28, UR4, PT ;  /* 0x000000041c007e2a */ /* 0x000fe2000bf84000 */
[----:B------:R-:W-:-:S05]  /*1820*/  FMUL R28, R22, R33 ;  /* 0x00000021161c7220 */ /* 0x000fca0000400000 */
[----:B------:R-:W-:Y:S02]  /*1830*/  @!P2 FSEL R34, R34, RZ, !P4 ;  /* 0x000000ff2222a208 */ /* 0x000fe40006000000 */
[----:B------:R-:W-:-:S03]  /*1840*/  FSETP.GT.AND P3, PT, R28, RZ, PT ;  /* 0x000000ff1c00720b */ /* 0x000fc60003f64000 */
[----:B------:R-:W-:-:S05]  /*1850*/  FMUL R29, R22, R34 ;  /* 0x00000022161d7220 */ /* 0x000fca0000400000 */
[----:B------:R-:W-:-:S13]  /*1860*/  FSETP.GT.AND P2, PT, R29, RZ, PT ;  /* 0x000000ff1d00720b */ /* 0x000fda0003f44000 */
[----:B------:R-:W-:Y:S05]  /*1870*/  @P2 BRA P3, `(.L_x_2) ;  /* 0x0000003400142947 */ /* 0x000fea0001800000 */
[-C--:B------:R-:W-:Y:S01]  /*1880*/  FMUL R36, R27, R31.reuse ;  /* 0x0000001f1b247220 */ /* 0x080fe20000400000 */
[C---:B------:R-:W-:Y:S01]  /*1890*/  FMUL R35, R25.reuse, R32 ;  /* 0x0000002019237220 */ /* 0x040fe20000400000 */
[----:B------:R-:W-:Y:S01]  /*18a0*/  FSETP.GT.AND P3, PT, R28, RZ, PT ;  /* 0x000000ff1c00720b */ /* 0x000fe20003f64000 */
[----:B------:R-:W-:Y:S01]  /*18b0*/  BSSY.RELIABLE B1, `(.L_x_3) ;  /* 0x000003a000017945 */ /* 0x000fe20003800100 */
[-C--:B------:R-:W-:Y:S01]  /*18c0*/  FFMA R29, R25, R30.reuse, -R36 ;  /* 0x0000001e191d7223 */ /* 0x080fe20000000824 */
[C---:B------:R-:W-:Y:S01]  /*18d0*/  FMUL R30, R26.reuse, R30 ;  /* 0x0000001e1a1e7220 */ /* 0x040fe20000400000 */
[----:B------:R-:W-:-:S03]  /*18e0*/  FFMA R35, R26, R31, -R35 ;  /* 0x0000001f1a237223 */ /* 0x000fc60000000823 */
[----:B------:R-:W-:-:S05]  /*18f0*/  FFMA R30, R27, R32, -R30 ;  /* 0x000000201b1e7223 */ /* 0x000fca000000081e */
[----:B------:R-:W-:-:S04]  /*1900*/  FSETP.GT.AND P4, PT, |R30|, |R29|, PT ;  /* 0x4000001d1e00720b */ /* 0x000fc80003f84200 */
[----:B------:R-:W-:-:S04]  /*1910*/  FSEL R30, |R30|, |R29|, P4 ;  /* 0x4000001d1e1e7208 */ /* 0x000fc80002000200 */
[----:B------:R-:W-:-:S13]  /*1920*/  FSETP.GT.AND P0, PT, |R35|, R30, PT ;  /* 0x0000001e2300720b */ /* 0x000fda0003f04200 */
[----:B------:R-:W-:Y:S01]  /*1930*/  @!P0 FSEL R4, R3, R2, P4 ;  /* 0x0000000203048208 */ /* 0x000fe20002000000 */
[--C-:B------:R-:W-:Y:S01]  /*1940*/  @P3 FADD R3, -R33, R34.reuse ;  /* 0x0000002221033221 */ /* 0x100fe20000000100 */
[----:B------:R-:W-:Y:S02]  /*1950*/  @!P0 FSEL R8, R7, R6, P4 ;  /* 0x0000000607088208 */ /* 0x000fe40002000000 */
[----:B------:R-:W-:Y:S01]  /*1960*/  @!P0 FSEL R13, R12, R5, P4 ;  /* 0x000000050c0d8208 */ /* 0x000fe20002000000 */
[----:B------:R-:W-:Y:S01]  /*1970*/  @P3 FADD R12, -R22, R34 ;  /* 0x00000022160c3221 */ /* 0x000fe20000000100 */
[----:B------:R-:W-:Y:S01]  /*1980*/  @!P0 FSEL R16, R11, R10, P4 ;  /* 0x0000000a0b108208 */ /* 0x000fe20002000000 */
[----:B------:R-:W-:Y:S01]  /*1990*/  @P3 FADD R7, -R8, R4 ;  /* 0x0000000408073221 */ /* 0x000fe20000000100 */
[----:B------:R-:W-:Y:S01]  /*19a0*/  @!P0 FSEL R15, R14, R9, P4 ;  /* 0x000000090e0f8208 */ /* 0x000fe20002000000 */
[----:B------:R-:W-:Y:S01]  /*19b0*/  @P3 FADD R11, -R8, R13 ;  /* 0x0000000d080b3221 */ /* 0x000fe20000000100 */
[----:B------:R-:W-:Y:S01]  /*19c0*/  @!P0 FSEL R19, R18, R17, P4 ;  /* 0x0000001112138208 */ /* 0x000fe20002000000 */
[----:B------:R-:W-:-:S02]  /*19d0*/  @P3 FMUL R14, R34, R7 ;  /* 0x00000007220e3220 */ /* 0x000fc40000400000 */
[----:B------:R-:W-:Y:S01]  /*19e0*/  @P3 FMUL R7, R34, R11 ;  /* 0x0000000b22073220 */ /* 0x000fe20000400000 */
[----:B------:R-:W-:Y:S06]  /*19f0*/  @P3 BRA `(.L_x_4) ;  /* 0x0000000000943947 */ /* 0x000fec0003800000 */
[----:B------:R-:W-:Y:S01]  /*1a00*/  @P2 FADD R18, R8, -R13 ;  /* 0x8000000d08122221 */ /* 0x000fe20000000000 */
[----:B------:R-:W-:Y:S01]  /*1a10*/  @P2 FADD R14, -R13, R4 ;  /* 0x000000040d0e2221 */ /* 0x000fe20000000100 */
[----:B------:R-:W-:Y:S01]  /*1a20*/  @P2 FADD R12, -R22, R33 ;  /* 0x00000021160c2221 */ /* 0x000fe20000000100 */
[C---:B------:R-:W-:Y:S01]  /*1a30*/  @P2 FADD R3, R33.reuse, -R34 ;  /* 0x8000002221032221 */ /* 0x040fe20000000000 */
[C---:B------:R-:W-:Y:S01]  /*1a40*/  @P2 FMUL R7, R33.reuse, R18 ;  /* 0x0000001221072220 */ /* 0x040fe20000400000 */
[----:B------:R-:W-:Y:S01]  /*1a50*/  @P2 FMUL R14, R33, R14 ;  /* 0x0000000e210e2220 */ /* 0x000fe20000400000 */
[----:B------:R-:W-:Y:S01]  /*1a60*/  @P2 MOV R8, R13 ;  /* 0x0000000d00082202 */ /* 0x000fe20000000f00 */
[----:B------:R-:W-:Y:S06]  /*1a70*/  @P2 BRA `(.L_x_4) ;  /* 0x0000000000742947 */ /* 0x000fec0003800000 */
[----:B------:R-:W-:-:S05]  /*1a80*/  FMUL R3, R33, R34 ;  /* 0x0000002221037220 */ /* 0x000fca0000400000 */
[----:B------:R-:W-:-:S04]  /*1a90*/  FSETP.GT.AND P0, PT, R3, RZ, PT ;  /* 0x000000ff0300720b */ /* 0x000fc80003f04000 */
[----:B------:R-:W-:-:S13]  /*1aa0*/  FSETP.EQ.AND P0, PT, R22, RZ, !P0 ;  /* 0x000000ff1600720b */ /* 0x000fda0004702000 */
[--C-:B------:R-:W-:Y:S01]  /*1ab0*/  @!P0 FADD R7, R8, -R4.reuse ;  /* 0x8000000408078221 */ /* 0x100fe20000000000 */
[----:B------:R-:W-:Y:S01]  /*1ac0*/  @!P0 FADD R11, R13, -R4 ;  /* 0x800000040d0b8221 */ /* 0x000fe20000000000 */
[C---:B------:R-:W-:Y:S01]  /*1ad0*/  @!P0 FADD R12, R22.reuse, -R33 ;  /* 0x80000021160c8221 */ /* 0x040fe20000000000 */
[C---:B------:R-:W-:Y:S01]  /*1ae0*/  @!P0 FADD R3, R22.reuse, -R34 ;  /* 0x8000002216038221 */ /* 0x040fe20000000000 */
[C---:B------:R-:W-:Y:S01]  /*1af0*/  @!P0 FMUL R7, R22.reuse, R7 ;  /* 0x0000000716078220 */ /* 0x040fe20000400000 */
[----:B------:R-:W-:Y:S01]  /*1b00*/  @!P0 FMUL R14, R22, R11 ;  /* 0x0000000b160e8220 */ /* 0x000fe20000400000 */
[----:B------:R-:W-:Y:S01]  /*1b10*/  @!P0 MOV R8, R4 ;  /* 0x0000000400088202 */ /* 0x000fe20000000f00 */
[----:B------:R-:W-:Y:S06]  /*1b20*/  @!P0 BRA `(.L_x_4) ;  /* 0x0000000000488947 */ /* 0x000fec0003800000 */
[----:B------:R-:W-:-:S13]  /*1b30*/  FSETP.NEU.AND P0, PT, R33, RZ, PT ;  /* 0x000000ff2100720b */ /* 0x000fda0003f0d000 */
        /* <DEDUP_REMOVED lines=8> */
[----:B------:R-:W-:-:S13]  /*1bc0*/  FSETP.NEU.AND P0, PT, R34, RZ, PT ;  /* 0x000000ff2200720b */ /* 0x000fda0003f0d000 */
[----:B------:R-:W-:Y:S05]  /*1bd0*/  @!P0 BREAK.RELIABLE B1 ;  /* 0x0000000000018942 */ /* 0x000fea0003800100 */
[----:B------:R-:W-:Y:S05]  /*1be0*/  @!P0 BRA `(.L_x_5) ;  /* 0x0000001800b88947 */ /* 0x000fea0003800000 */
[C---:B------:R-:W-:Y:S01]  /*1bf0*/  FADD R7, -R8.reuse, R4 ;  /* 0x0000000408077221 */ /* 0x040fe20000000100 */
[----:B------:R-:W-:Y:S01]  /*1c00*/  FADD R13, -R8, R13 ;  /* 0x0000000d080d7221 */ /* 0x000fe20000000100 */
[--C-:B------:R-:W-:Y:S01]  /*1c10*/  FADD R12, -R22, R34.reuse ;  /* 0x00000022160c7221 */ /* 0x100fe20000000100 */
[----:B------:R-:W-:Y:S01]  /*1c20*/  FADD R3, -R33, R34 ;  /* 0x0000002221037221 */ /* 0x000fe20000000100 */
[C---:B------:R-:W-:Y:S01]  /*1c30*/  FMUL R14, R34.reuse, R7 ;  /* 0x00000007220e7220 */ /* 0x040fe20000400000 */
[----:B------:R-:W-:-:S07]  /*1c40*/  FMUL R7, R34, R13 ;  /* 0x0000000d22077220 */ /* 0x000fce0000400000 */
.L_x_4:
[----:B------:R-:W-:Y:S05]  /*1c50*/  BSYNC.RELIABLE B1 ;  /* 0x0000000000017941 */ /* 0x000fea0003800100 */
.L_x_3:
[----:B------:R-:W-:Y:S01]  /*1c60*/  FSETP.GT.AND P0, PT, R20, RZ, PT ;  /* 0x000000ff1400720b */ /* 0x000fe20003f04000 */
[----:B------:R-:W-:-:S12]  /*1c70*/  BSSY.RELIABLE B1, `(.L_x_6) ;  /* 0x000002d000017945 */ /* 0x000fd80003800100 */
[C---:B------:R-:W-:Y:S01]  /*1c80*/  @P0 FADD R18, -R19.reuse, R15 ;  /* 0x0000000f13120221 */ /* 0x040fe20000000100 */
[----:B------:R-:W-:Y:S01]  /*1c90*/  @P0 FADD R20, -R19, R16 ;  /* 0x0000001013140221 */ /* 0x000fe20000000100 */
[--C-:B------:R-:W-:Y:S01]  /*1ca0*/  @P0 FADD R4, -R21, R23.reuse ;  /* 0x0000001715040221 */ /* 0x100fe20000000100 */
[----:B------:R-:W-:Y:S01]  /*1cb0*/  @P0 FADD R11, -R0, R23 ;  /* 0x00000017000b0221 */ /* 0x000fe20000000100 */
[C---:B------:R-:W-:Y:S01]  /*1cc0*/  @P0 FMUL R18, R23.reuse, R18 ;  /* 0x0000001217120220 */ /* 0x040fe20000400000 */
        /* <DEDUP_REMOVED lines=39> */
.L_x_7:
[----:B------:R-:W-:Y:S05]  /*1f40*/  BSYNC.RELIABLE B1 ;  /* 0x0000000000017941 */ /* 0x000fea0003800100 */
.L_x_6:
[----:B------:R-:W-:Y:S01]  /*1f50*/  FMUL R5, R3, R12 ;  /* 0x0000000c03057220 */ /* 0x000fe20000400000 */
[----:B------:R-:W-:Y:S01]  /*1f60*/  FMUL R0, R11, R4 ;  /* 0x000000040b007220 */ /* 0x000fe20000400000 */
[----:B------:R-:W-:Y:S01]  /*1f70*/  FMUL R14, R3, R14 ;  /* 0x0000000e030e7220 */ /* 0x000fe20000400000 */
[----:B------:R-:W-:Y:S01]  /*1f80*/  FMUL R12, R12, R7 ;  /* 0x000000070c0c7220 */ /* 0x000fe20000400000 */
[C---:B------:R-:W-:Y:S01]  /*1f90*/  FMUL R18, R5.reuse, R18 ;  /* 0x0000001205127220 */ /* 0x040fe20000400000 */
[C---:B------:R-:W-:Y:S01]  /*1fa0*/  FMUL R2, R5.reuse, R0 ;  /* 0x0000000005027220 */ /* 0x040fe20000400000 */
[----:B------:R-:W-:Y:S02]  /*1fb0*/  FMUL R5, R5, R20 ;  /* 0x0000001405057220 */ /* 0x000fe40000400000 */
[----:B------:R-:W-:Y:S01]  /*1fc0*/  FMUL R11, R18, R11 ;  /* 0x0000000b120b7220 */ /* 0x000fe20000400000 */
[----:B------:R-:W-:Y:S01]  /*1fd0*/  FMUL R3, R2, R8 ;  /* 0x0000000802037220 */ /* 0x000fe20000400000 */
[----:B------:R-:W-:-:S02]  /*1fe0*/  FMUL R5, R5, R4 ;  /* 0x0000000405057220 */ /* 0x000fc40000400000 */
[-C--:B------:R-:W-:Y:S01]  /*1ff0*/  FFMA R11, R2, R19.reuse, R11 ;  /* 0x00000013020b7223 */ /* 0x080fe2000000000b */
[C-C-:B------:R-:W-:Y:S01]  /*2000*/  FFMA R14, R0.reuse, R14, R3.reuse ;  /* 0x0000000e000e7223 */ /* 0x140fe20000000003 */
[----:B------:R-:W-:Y:S01]  /*2010*/  FFMA R3, R0, R12, R3 ;  /* 0x0000000c00037223 */ /* 0x000fe20000000003 */
[----:B------:R-:W-:-:S04]  /*2020*/  FFMA R2, R2, R19, R5 ;  /* 0x0000001302027223 */ /* 0x000fc80000000005 */
[CC--:B------:R-:W-:Y:S02]  /*2030*/  FSETP.GT.AND P0, PT, R14.reuse, R3.reuse, PT ;  /* 0x000000030e00720b */ /* 0x0c0fe40003f04000 */
[----:B------:R-:W-:Y:S02]  /*2040*/  FSETP.GT.AND P1, PT, R11, R2, PT ;  /* 0x000000020b00720b */ /* 0x000fe40003f24000 */
[----:B------:R-:W-:Y:S02]  /*2050*/  FSEL R0, R3, R14, P0 ;  /* 0x0000000e03007208 */ /* 0x000fe40000000000 */
[----:B------:R-:W-:Y:S02]  /*2060*/  FSEL R5, R11, R2, P1 ;  /* 0x000000020b057208 */ /* 0x000fe40000800000 */
[----:B------:R-:W-:Y:S02]  /*2070*/  FSEL R3, R14, R3, P0 ;  /* 0x000000030e037208 */ /* 0x000fe40000000000 */
[----:B------:R-:W-:-:S02]  /*2080*/  FSEL R2, R2, R11, P1 ;  /* 0x0000000b02027208 */ /* 0x000fc40000800000 */
[----:B------:R-:W-:-:S04]  /*2090*/  FSETP.GEU.AND P0, PT, R5, R0, PT ;  /* 0x000000000500720b */ /* 0x000fc80003f0e000 */
[----:B------:R-:W-:Y:S01]  /*20a0*/  FSETP.GEU.AND P0, PT, R3, R2, P0 ;  /* 0x000000020300720b */ /* 0x000fe2000070e000 */
[----:B------:R-:W-:-:S12]  /*20b0*/  BRA `(.L_x_2) ;  /* 0x0000002c00047947 */ /* 0x000fd80003800000 */
.L_x_8:
[----:B------:R-:W-:Y:S02]  /*20c0*/  FSETP.GT.AND P2, PT, |R26|, |R25|, PT ;  /* 0x400000191a00720b */ /* 0x000fe40003f44200 */
[----:B------:R-:W-:-:S11]  /*20d0*/  MOV R3, 0x1 ;  /* 0x0000000100037802 */ /* 0x000fd60000000f00 */
[----:B------:R-:W-:Y:S02]  /*20e0*/  @P2 FSETP.GT.AND P0, PT, |R26|, |R27|, PT ;  /* 0x4000001b1a00220b */ /* 0x000fe40003f04200 */
[----:B------:R-:W-:Y:S02]  /*20f0*/  @!P2 FSETP.GT.AND P1, PT, |R27|, |R25|, PT ;  /* 0x400000191b00a20b */ /* 0x000fe40003f24200 */
[C---:B------:R-:W-:Y:S02]  /*2100*/  @P2 SEL R4, R3.reuse, 0x2, !P0 ;  /* 0x0000000203042807 */ /* 0x040fe40004000000 */
[----:B------:R-:W-:Y:S02]  /*2110*/  @!P2 SEL R4, R3, 0x2, P1 ;  /* 0x000000020304a807 */ /* 0x000fe40000800000 */
[----:B------:R-:W-:Y:S02]  /*2120*/  @P2 SEL R0, RZ, 0x1, !P0 ;  /* 0x00000001ff002807 */ /* 0x000fe40004000000 */
[----:B------:R-:W-:-:S02]  /*2130*/  SHF.L.U32 R4, R4, 0x2, RZ ;  /* 0x0000000204047819 */ /* 0x000fc400000006ff */
[----:B------:R-:W-:Y:S02]  /*2140*/  @P2 LEA R18, R0, R1, 0x2 ;  /* 0x0000000100122211 */ /* 0x000fe400078e10ff */
[----:B------:R-:W-:-:S03]  /*2150*/  IADD3 R22, PT, PT, R1, R4, RZ ;  /* 0x0000000401167210 */ /* 0x000fc60007ffe0ff */
[----:B------:R-:W2:Y:S04]  /*2160*/  @P2 LDL R5, [R18+0xc] ;  /* 0x00000c0012052983 */ /* 0x000ea80000100800 */
[----:B------:R-:W2:Y:S04]  /*2170*/  @P2 LDL R2, [R18] ;  /* 0x0000000012022983 */ /* 0x000ea80000100800 */
[----:B------:R-:W3:Y:S04]  /*2180*/  @P2 LDL R9, [R18+0x24] ;  /* 0x0000240012092983 */ /* 0x000ee80000100800 */
[----:B------:R-:W4:Y:S04]  /*2190*/  @P2 LDL R10, [R18+0x30] ;  /* 0x00003000120a2983 */ /* 0x000f280000100800 */
[----:B------:R-:W4:Y:S04]  /*21a0*/  LDL R3, [R22+0x24] ;  /* 0x0000240016037983 */ /* 0x000f280000100800 */
[----:B------:R-:W4:Y:S04]  /*21b0*/  LDL R4, [R22+0x30] ;  /* 0x0000300016047983 */ /* 0x000f280000100800 */
[----:B------:R-:W4:Y:S04]  /*21c0*/  LDL R7, [R22] ;  /* 0x0000000016077983 */ /* 0x000f280000100800 */
[----:B------:R-:W4:Y:S04]  /*21d0*/  LDL R8, [R22+0xc] ;  /* 0x00000c0016087983 */ /* 0x000f280000100800 */
[----:B------:R-:W4:Y:S04]  /*21e0*/  @P2 LDL R6, [R18+0x18] ;  /* 0x0000180012062983 */ /* 0x000f280000100800 */
[----:B------:R0:W5:Y:S01]  /*21f0*/  LDL R11, [R22+0x18] ;  /* 0x00001800160b7983 */ /* 0x0001620000100800 */
[----:B------:R-:W-:Y:S01]  /*2200*/  BSSY.RELIABLE B2, `(.L_x_9) ;  /* 0x0000024000027945 */ /* 0x000fe20003800100 */
[----:B------:R-:W-:Y:S01]  /*2210*/  @!P2 MOV R0, RZ ;  /* 0x000000ff0000a202 */ /* 0x000fe20000000f00 */
[--C-:B--2---:R-:W-:Y:S01]  /*2220*/  FADD R12, R5, -R2.reuse ;  /* 0x80000002050c7221 */ /* 0x104fe20000000000 */
[----:B---3--:R-:W-:Y:S01]  /*2230*/  FADD R19, -R9, R2 ;  /* 0x0000000209137221 */ /* 0x008fe20000000100 */
[----:B----4-:R-:W-:Y:S01]  /*2240*/  FADD R13, -R10, R9 ;  /* 0x000000090a0d7221 */ /* 0x010fe20000000100 */
[----:B------:R-:W-:Y:S01]  /*2250*/  FADD R15, R3, -R4 ;  /* 0x80000004030f7221 */ /* 0x000fe20000000000 */
[----:B------:R-:W-:-:S03]  /*2260*/  FADD R20, R7, -R3 ;  /* 0x8000000307147221 */ /* 0x000fc60000000000 */
[----:B------:R-:W-:Y:S01]  /*2270*/  FMUL R17, R12, R15 ;  /* 0x0000000f0c117220 */ /* 0x000fe20000400000 */
[----:B------:R-:W-:Y:S01]  /*2280*/  FADD R14, R8, -R7 ;  /* 0x80000007080e7221 */ /* 0x000fe20000000000 */
[----:B------:R-:W-:-:S03]  /*2290*/  FMUL R16, R13, R20 ;  /* 0x000000140d107220 */ /* 0x000fc60000400000 */
[----:B------:R-:W-:Y:S01]  /*22a0*/  FFMA R21, R14, R13, -R17 ;  /* 0x0000000d0e157223 */ /* 0x000fe20000000811 */
[----:B------:R-:W-:Y:S01]  /*22b0*/  FFMA R16, R15, R19, -R16 ;  /* 0x000000130f107223 */ /* 0x000fe20000000810 */
[----:B------:R-:W-:-:S04]  /*22c0*/  FADD R18, -R6, R2 ;  /* 0x0000000206127221 */ /* 0x000fc80000000100 */
[CC--:B------:R-:W-:Y:S02]  /*22d0*/  FSETP.GTU.AND P0, PT, R16.reuse, R21.reuse, PT ;  /* 0x000000151000720b */ /* 0x0c0fe40003f0c000 */
[C---:B------:R-:W-:Y:S02]  /*22e0*/  FSETP.GE.AND P1, PT, R16.reuse, R21, PT ;  /* 0x000000151000720b */ /* 0x040fe40003f26000 */
[C---:B------:R-:W-:Y:S02]  /*22f0*/  FSETP.GE.AND P0, PT, R16.reuse, RZ, !P0 ;  /* 0x000000ff1000720b */ /* 0x040fe40004706000 */
[----:B------:R-:W-:Y:S01]  /*2300*/  FSETP.GTU.OR P1, PT, R16, RZ, !P1 ;  /* 0x000000ff1000720b */ /* 0x000fe20004f2c400 */
[----:B------:R-:W-:Y:S01]  /*2310*/  FADD R16, R6, -R5 ;  /* 0x8000000506107221 */ /* 0x000fe20000000000 */
[C---:B------:R-:W-:Y:S02]  /*2320*/  FSETP.GT.AND P0, PT, R21.reuse, RZ, P0 ;  /* 0x000000ff1500720b */ /* 0x040fe40000704000 */
[----:B------:R-:W-:-:S13]  /*2330*/  FSETP.GEU.OR P1, PT, R21, RZ, P1 ;  /* 0x000000ff1500720b */ /* 0x000fda0000f2e400 */
[----:B0-----:R-:W-:Y:S05]  /*2340*/  @P1 BRA !P0, `(.L_x_10) ;  /* 0x00000000003c1947 */ /* 0x001fea0004000000 */
[----:B------:R-:W-:Y:S01]  /*2350*/  FSETP.GT.AND P0, PT, R21, RZ, PT ;  /* 0x000000ff1500720b */ /* 0x000fe20003f04000 */
[----:B------:R-:W-:-:S04]  /*2360*/  FMUL R17, R14, R19 ;  /* 0x000000130e117220 */ /* 0x000fc80000400000 */
[----:B------:R-:W-:-:S08]  /*2370*/  FFMA R20, R12, R20, -R17 ;  /* 0x000000140c147223 */ /* 0x000fd00000000811 */
[----:B------:R-:W-:Y:S05]  /*2380*/  @!P0 BRA `(.L_x_11) ;  /* 0x0000000000188947 */ /* 0x000fea0003800000 */
[C---:B------:R-:W-:Y:S02]  /*2390*/  FSETP.GTU.AND P1, PT, R20.reuse, R21, PT ;  /* 0x000000151400720b */ /* 0x040fe40003f2c000 */
[----:B------:R-:W-:Y:S02]  /*23a0*/  FSETP.GE.AND P2, PT, R20, RZ, PT ;  /* 0x000000ff1400720b */ /* 0x000fe40003f46000 */
[----:B------:R-:W-:-:S11]  /*23b0*/  PLOP3.LUT P0, PT, PT, PT, PT, 0x80, 0x8 ;  /* 0x000000000008781c */ /* 0x000fd60003f0f070 */
[----:B------:R-:W-:Y:S05]  /*23c0*/  @!P1 BREAK.RELIABLE P2, B2 ;  /* 0x0000000000029942 */ /* 0x000fea0001000100 */
[----:B------:R-:W-:Y:S05]  /*23d0*/  @!P1 BRA P2, `(.L_x_2) ;  /* 0x00000028003c9947 */ /* 0x000fea0001000000 */
[----:B------:R-:W-:Y:S05]  /*23e0*/  BRA `(.L_x_10) ;  /* 0x0000000000147947 */ /* 0x000fea0003800000 */
.L_x_11:
[C---:B------:R-:W-:Y:S02]  /*23f0*/  FSETP.GE.AND P1, PT, R20.reuse, R21, PT ;  /* 0x000000151400720b */ /* 0x040fe40003f26000 */
[----:B------:R-:W-:Y:S02]  /*2400*/  FSETP.LE.AND P2, PT, R20, RZ, PT ;  /* 0x000000ff1400720b */ /* 0x000fe40003f43000 */
[----:B------:R-:W-:-:S11]  /*2410*/  PLOP3.LUT P0, PT, PT, PT, PT, 0x80, 0x8 ;  /* 0x000000000008781c */ /* 0x000fd60003f0f070 */
[----:B------:R-:W-:Y:S05]  /*2420*/  @P1 BREAK.RELIABLE P2, B2 ;  /* 0x0000000000021942 */ /* 0x000fea0001000100 */
[----:B------:R-:W-:Y:S05]  /*2430*/  @P1 BRA P2, `(.L_x_2) ;  /* 0x0000002800241947 */ /* 0x000fea0001000000 */
.L_x_10:
[----:B------:R-:W-:Y:S05]  /*2440*/  BSYNC.RELIABLE B2 ;  /* 0x0000000000027941 */ /* 0x000fea0003800100 */
.L_x_9:
[----:B------:R-:W-:Y:S02]  /*2450*/  LEA R17, R0, R1, 0x2 ;  /* 0x0000000100117211 */ /* 0x000fe400078e10ff */
[----:B------:R-:W2:Y:S04]  /*2460*/  LDL R0, [R22+0x3c] ;  /* 0x00003c0016007983 */ /* 0x000ea80000100800 */
[----:B------:R-:W3:Y:S01]  /*2470*/  LDL R17, [R17+0x3c] ;  /* 0x00003c0011117983 */ /* 0x000ee20000100800 */
[----:B------:R-:W-:Y:S01]  /*2480*/  FADD R26, R7, -R4 ;  /* 0x80000004071a7221 */ /* 0x000fe20000000000 */
[----:B------:R-:W-:Y:S01]  /*2490*/  FADD R25, -R10, R2 ;  /* 0x000000020a197221 */ /* 0x000fe20000000100 */
[----:B------:R-:W-:Y:S01]  /*24a0*/  BSSY.RELIABLE B2, `(.L_x_12) ;  /* 0x000001d000027945 */ /* 0x000fe20003800100 */
[----:B--2---:R-:W-:Y:S01]  /*24b0*/  FADD R19, R4, -R0 ;  /* 0x8000000004137221 */ /* 0x004fe20000000000 */
[----:B---3--:R-:W-:-:S03]  /*24c0*/  FADD R21, -R17, R10 ;  /* 0x0000000a11157221 */ /* 0x008fc60000000100 */
[----:B------:R-:W-:Y:S01]  /*24d0*/  FMUL R23, R12, R19 ;  /* 0x000000130c177220 */ /* 0x000fe20000400000 */
[----:B------:R-:W-:-:S03]  /*24e0*/  FMUL R20, R21, R26 ;  /* 0x0000001a15147220 */ /* 0x000fc60000400000 */
[----:B------:R-:W-:Y:S01]  /*24f0*/  FFMA R27, R14, R21, -R23 ;  /* 0x000000150e1b7223 */ /* 0x000fe20000000817 */
[----:B------:R-:W-:-:S05]  /*2500*/  FFMA R20, R19, R25, -R20 ;  /* 0x0000001913147223 */ /* 0x000fca0000000814 */
[CC--:B------:R-:W-:Y:S02]  /*2510*/  FSETP.GTU.AND P0, PT, R20.reuse, R27.reuse, PT ;  /* 0x0000001b1400720b */ /* 0x0c0fe40003f0c000 */
[C---:B------:R-:W-:Y:S02]  /*2520*/  FSETP.GE.AND P1, PT, R20.reuse, R27, PT ;  /* 0x0000001b1400720b */ /* 0x040fe40003f26000 */
[C---:B------:R-:W-:Y:S02]  /*2530*/  FSETP.GE.AND P0, PT, R20.reuse, RZ, !P0 ;  /* 0x000000ff1400720b */ /* 0x040fe40004706000 */
[----:B------:R-:W-:Y:S02]  /*2540*/  FSETP.GTU.OR P1, PT, R20, RZ, !P1 ;  /* 0x000000ff1400720b */ /* 0x000fe40004f2c400 */
[C---:B------:R-:W-:Y:S02]  /*2550*/  FSETP.GT.AND P0, PT, R27.reuse, RZ, P0 ;  /* 0x000000ff1b00720b */ /* 0x040fe40000704000 */
[----:B------:R-:W-:-:S13]  /*2560*/  FSETP.GEU.OR P1, PT, R27, RZ, P1 ;  /* 0x000000ff1b00720b */ /* 0x000fda0000f2e400 */
[----:B------:R-:W-:Y:S05]  /*2570*/  @P1 BRA !P0, `(.L_x_13) ;  /* 0x00000000003c1947 */ /* 0x000fea0004000000 */
        /* <DEDUP_REMOVED lines=10> */
.L_x_14:
[C---:B------:R-:W-:Y:S02]  /*2620*/  FSETP.GE.AND P1, PT, R26.reuse, R27, PT ;  /* 0x0000001b1a00720b */ /* 0x040fe40003f26000 */
[----:B------:R-:W-:Y:S02]  /*2630*/  FSETP.LE.AND P2, PT, R26, RZ, PT ;  /* 0x000000ff1a00720b */ /* 0x000fe40003f43000 */
[----:B------:R-:W-:-:S11]  /*2640*/  PLOP3.LUT P0, PT, PT, PT, PT, 0x80, 0x8 ;  /* 0x000000000008781c */ /* 0x000fd60003f0f070 */
[----:B------:R-:W-:Y:S05]  /*2650*/  @P1 BREAK.RELIABLE P2, B2 ;  /* 0x0000000000021942 */ /* 0x000fea0001000100 */
[----:B------:R-:W-:Y:S05]  /*2660*/  @P1 BRA P2, `(.L_x_2) ;  /* 0x0000002400981947 */ /* 0x000fea0001000000 */
.L_x_13:
[----:B------:R-:W-:Y:S05]  /*2670*/  BSYNC.RELIABLE B2 ;  /* 0x0000000000027941 */ /* 0x000fea0003800100 */
.L_x_12:
[----:B------:R-:W-:Y:S01]  /*2680*/  FADD R23, R17, -R9 ;  /* 0x8000000911177221 */ /* 0x000fe20000000000 */
[--C-:B------:R-:W-:Y:S01]  /*2690*/  FADD R25, -R3, R0.reuse ;  /* 0x0000000003197221 */ /* 0x100fe20000000100 */
[----:B------:R-:W-:Y:S01]  /*26a0*/  FADD R22, R7, -R0 ;  /* 0x8000000007167221 */ /* 0x000fe20000000000 */
[----:B------:R-:W-:Y:S01]  /*26b0*/  FADD R29, -R17, R2 ;  /* 0x00000002111d7221 */ /* 0x000fe20000000100 */
[----:B------:R-:W-:Y:S01]  /*26c0*/  BSSY.RELIABLE B2, `(.L_x_15) ;  /* 0x000001c000027945 */ /* 0x000fe20003800100 */
[----:B------:R-:W-:Y:S01]  /*26d0*/  FMUL R27, R12, R25 ;  /* 0x000000190c1b7220 */ /* 0x000fe20000400000 */
[----:B------:R-:W-:-:S03]  /*26e0*/  FMUL R20, R23, R22 ;  /* 0x0000001617147220 */ /* 0x000fc60000400000 */
[----:B------:R-:W-:Y:S01]  /*26f0*/  FFMA R31, R14, R23, -R27 ;  /* 0x000000170e1f7223 */ /* 0x000fe2000000081b */
[----:B------:R-:W-:-:S05]  /*2700*/  FFMA R20, R25, R29, -R20 ;  /* 0x0000001d19147223 */ /* 0x000fca0000000814 */
[CC--:B------:R-:W-:Y:S02]  /*2710*/  FSETP.GTU.AND P0, PT, R20.reuse, R31.reuse, PT ;  /* 0x0000001f1400720b */ /* 0x0c0fe40003f0c000 */
[C---:B------:R-:W-:Y:S02]  /*2720*/  FSETP.GE.AND P1, PT, R20.reuse, R31, PT ;  /* 0x0000001f1400720b */ /* 0x040fe40003f26000 */
[C---:B------:R-:W-:Y:S02]  /*2730*/  FSETP.GE.AND P0, PT, R20.reuse, RZ, !P0 ;  /* 0x000000ff1400720b */ /* 0x040fe40004706000 */
[----:B------:R-:W-:Y:S01]  /*2740*/  FSETP.GTU.OR P1, PT, R20, RZ, !P1 ;  /* 0x000000ff1400720b */ /* 0x000fe20004f2c400 */
[----:B-----5:R-:W-:Y:S01]  /*2750*/  FADD R20, -R8, R11 ;  /* 0x0000000b08147221 */ /* 0x020fe20000000100 */
        /* <DEDUP_REMOVED lines=13> */
.L_x_17:
[C---:B------:R-:W-:Y:S02]  /*2830*/  FSETP.GE.AND P1, PT, R22.reuse, R31, PT ;  /* 0x0000001f1600720b */ /* 0x040fe40003f26000 */
[----:B------:R-:W-:Y:S02]  /*2840*/  FSETP.LE.AND P2, PT, R22, RZ, PT ;  /* 0x000000ff1600720b */ /* 0x000fe40003f43000 */
[----:B------:R-:W-:-:S11]  /*2850*/  PLOP3.LUT P0, PT, PT, PT, PT, 0x80, 0x8 ;  /* 0x000000000008781c */ /* 0x000fd60003f0f070 */
[----:B------:R-:W-:Y:S05]  /*2860*/  @P1 BREAK.RELIABLE P2, B2 ;  /* 0x0000000000021942 */ /* 0x000fea0001000100 */
[----:B------:R-:W-:Y:S05]  /*2870*/  @P1 BRA P2, `(.L_x_2) ;  /* 0x0000002400141947 */ /* 0x000fea0001000000 */
.L_x_16:
[----:B------:R-:W-:Y:S05]  /*2880*/  BSYNC.RELIABLE B2 ;  /* 0x0000000000027941 */ /* 0x000fea0003800100 */
.L_x_15:
[----:B------:R-:W-:Y:S01]  /*2890*/  FADD R28, R8, -R3 ;  /* 0x80000003081c7221 */ /* 0x000fe20000000000 */
[----:B------:R-:W-:Y:S01]  /*28a0*/  FMUL R22, R16, R15 ;  /* 0x0000000f10167220 */ /* 0x000fe20000400000 */
[----:B------:R-:W-:Y:S01]  /*28b0*/  FADD R27, -R9, R5 ;  /* 0x00000005091b7221 */ /* 0x000fe20000000100 */
[----:B------:R-:W-:Y:S01]  /*28c0*/  BSSY.RELIABLE B2, `(.L_x_18) ;  /* 0x000001a000027945 */ /* 0x000fe20003800100 */
[C---:B------:R-:W-:Y:S01]  /*28d0*/  FMUL R26, R13.reuse, R28 ;  /* 0x0000001c0d1a7220 */ /* 0x040fe20000400000 */
[----:B------:R-:W-:-:S03]  /*28e0*/  FFMA R29, R13, R20, -R22 ;  /* 0x000000140d1d7223 */ /* 0x000fc60000000816 */
        /* <DEDUP_REMOVED lines=18> */
.L_x_20:
[C---:B------:R-:W-:Y:S02]  /*2a10*/  FSETP.GE.AND P1, PT, R28.reuse, R29, PT ;  /* 0x0000001d1c00720b */ /* 0x040fe40003f26000 */
[----:B------:R-:W-:Y:S02]  /*2a20*/  FSETP.LE.AND P2, PT, R28, RZ, PT ;  /* 0x000000ff1c00720b */ /* 0x000fe40003f43000 */
[----:B------:R-:W-:-:S11]  /*2a30*/  PLOP3.LUT P0, PT, PT, PT, PT, 0x80, 0x8 ;  /* 0x000000000008781c */ /* 0x000fd60003f0f070 */
[----:B------:R-:W-:Y:S05]  /*2a40*/  @P1 BREAK.RELIABLE P2, B2 ;  /* 0x0000000000021942 */ /* 0x000fea0001000100 */
[----:B------:R-:W-:Y:S05]  /*2a50*/  @P1 BRA P2, `(.L_x_2) ;  /* 0x00000020009c1947 */ /* 0x000fea0001000000 */
.L_x_19:
[----:B------:R-:W-:Y:S05]  /*2a60*/  BSYNC.RELIABLE B2 ;  /* 0x0000000000027941 */ /* 0x000fea0003800100 */
.L_x_18:
        /* <DEDUP_REMOVED lines=24> */
.L_x_23:
[C---:B------:R-:W-:Y:S02]  /*2bf0*/  FSETP.GE.AND P1, PT, R28.reuse, R29, PT ;  /* 0x0000001d1c00720b */ /* 0x040fe40003f26000 */
[----:B------:R-:W-:Y:S02]  /*2c00*/  FSETP.LE.AND P2, PT, R28, RZ, PT ;  /* 0x000000ff1c00720b */ /* 0x000fe40003f43000 */
[----:B------:R-:W-:-:S11]  /*2c10*/  PLOP3.LUT P0, PT, PT, PT, PT, 0x80, 0x8 ;  /* 0x000000000008781c */ /* 0x000fd60003f0f070 */
[----:B------:R-:W-:Y:S05]  /*2c20*/  @P1 BREAK.RELIABLE P2, B2 ;  /* 0x0000000000021942 */ /* 0x000fea0001000100 */
[----:B------:R-:W-:Y:S05]  /*2c30*/  @P1 BRA P2, `(.L_x_2) ;  /* 0x0000002000241947 */ /* 0x000fea0001000000 */
.L_x_22:
[----:B------:R-:W-:Y:S05]  /*2c40*/  BSYNC.RELIABLE B2 ;  /* 0x0000000000027941 */ /* 0x000fea0003800100 */
.L_x_21:
[----:B------:R-:W-:Y:S01]  /*2c50*/  FADD R28, R8, -R0 ;  /* 0x80000000081c7221 */ /* 0x000fe20000000000 */
[----:B------:R-:W-:Y:S01]  /*2c60*/  FMUL R22, R16, R25 ;  /* 0x0000001910167220 */ /* 0x000fe20000400000 */
[----:B------:R-:W-:Y:S01]  /*2c70*/  FADD R27, -R17, R5 ;  /* 0x00000005111b7221 */ /* 0x000fe20000000100 */
[----:B------:R-:W-:Y:S01]  /*2c80*/  BSSY.RELIABLE B2, `(.L_x_24) ;  /* 0x000001b000027945 */ /* 0x000fe20003800100 */
[C---:B------:R-:W-:Y:S01]  /*2c90*/  FMUL R26, R23.reuse, R28 ;  /* 0x0000001c171a7220 */ /* 0x040fe20000400000 */
[----:B------:R-:W-:Y:S01]  /*2ca0*/  FFMA R29, R23, R20, -R22 ;  /* 0x00000014171d7223 */ /* 0x000fe20000000816 */
[----:B------:R-:W-:Y:S02]  /*2cb0*/  FADD R22, R7, -R11 ;  /* 0x8000000b07167221 */ /* 0x000fe40000000000 */
        /* <DEDUP_REMOVED lines=18> */
.L_x_26:
[C---:B------:R-:W-:Y:S02]  /*2de0*/  FSETP.GE.AND P1, PT, R28.reuse, R29, PT ;  /* 0x0000001d1c00720b */ /* 0x040fe40003f26000 */
[----:B------:R-:W-:Y:S02]  /*2df0*/  FSETP.LE.AND P2, PT, R28, RZ, PT ;  /* 0x000000ff1c00720b */ /* 0x000fe40003f43000 */
[----:B------:R-:W-:-:S11]  /*2e00*/  PLOP3.LUT P0, PT, PT, PT, PT, 0x80, 0x8 ;  /* 0x000000000008781c */ /* 0x000fd60003f0f070 */
[----:B------:R-:W-:Y:S05]  /*2e10*/  @P1 BREAK.RELIABLE P2, B2 ;  /* 0x0000000000021942 */ /* 0x000fea0001000100 */
[----:B------:R-:W-:Y:S05]  /*2e20*/  @P1 BRA P2, `(.L_x_2) ;  /* 0x0000001c00a81947 */ /* 0x000fea0001000000 */
.L_x_25:
[----:B------:R-:W-:Y:S05]  /*2e30*/  BSYNC.RELIABLE B2 ;  /* 0x0000000000027941 */ /* 0x000fea0003800100 */
.L_x_24:
        /* <DEDUP_REMOVED lines=24> */
.L_x_29:
[C---:B------:R-:W-:Y:S02]  /*2fc0*/  FSETP.GE.AND P1, PT, R30.reuse, R29, PT ;  /* 0x0000001d1e00720b */ /* 0x040fe40003f26000 */
[----:B------:R-:W-:Y:S02]  /*2fd0*/  FSETP.LE.AND P2, PT, R30, RZ, PT ;  /* 0x000000ff1e00720b */ /* 0x000fe40003f43000 */
[----:B------:R-:W-:-:S11]  /*2fe0*/  PLOP3.LUT P0, PT, PT, PT, PT, 0x80, 0x8 ;  /* 0x000000000008781c */ /* 0x000fd60003f0f070 */
[----:B------:R-:W-:Y:S05]  /*2ff0*/  @P1 BREAK.RELIABLE P2, B2 ;  /* 0x0000000000021942 */ /* 0x000fea0001000100 */
[----:B------:R-:W-:Y:S05]  /*3000*/  @P1 BRA P2, `(.L_x_2) ;  /* 0x0000001c00301947 */ /* 0x000fea0001000000 */
.L_x_28:
[----:B------:R-:W-:Y:S05]  /*3010*/  BSYNC.RELIABLE B2 ;  /* 0x0000000000027941 */ /* 0x000fea0003800100 */
.L_x_27:
        /* <DEDUP_REMOVED lines=24> */
.L_x_32:
[C---:B------:R-:W-:Y:S02]  /*31a0*/  FSETP.GE.AND P1, PT, R30.reuse, R21, PT ;  /* 0x000000151e00720b */ /* 0x040fe40003f26000 */
[----:B------:R-:W-:Y:S02]  /*31b0*/  FSETP.LE.AND P2, PT, R30, RZ, PT ;  /* 0x000000ff1e00720b */ /* 0x000fe40003f43000 */
[----:B------:R-:W-:-:S11]  /*31c0*/  PLOP3.LUT P0, PT, PT, PT, PT, 0x80, 0x8 ;  /* 0x000000000008781c */ /* 0x000fd60003f0f070 */
[----:B------:R-:W-:Y:S05]  /*31d0*/  @P1 BREAK.RELIABLE P2, B2 ;  /* 0x0000000000021942 */ /* 0x000fea0001000100 */
[----:B------:R-:W-:Y:S05]  /*31e0*/  @P1 BRA P2, `(.L_x_2) ;  /* 0x0000001800b81947 */ /* 0x000fea0001000000 */
.L_x_31:
[----:B------:R-:W-:Y:S05]  /*31f0*/  BSYNC.RELIABLE B2 ;  /* 0x0000000000027941 */ /* 0x000fea0003800100 */
.L_x_30:
        /* <DEDUP_REMOVED lines=24> */
.L_x_35:
[C---:B------:R-:W-:Y:S02]  /*3380*/  FSETP.GE.AND P1, PT, R30.reuse, R23, PT ;  /* 0x000000171e00720b */ /* 0x040fe40003f26000 */
[----:B------:R-:W-:Y:S02]  /*3390*/  FSETP.LE.AND P2, PT, R30, RZ, PT ;  /* 0x000000ff1e00720b */ /* 0x000fe40003f43000 */
[----:B------:R-:W-:-:S11]  /*33a0*/  PLOP3.LUT P0, PT, PT, PT, PT, 0x80, 0x8 ;  /* 0x000000000008781c */ /* 0x000fd60003f0f070 */
[----:B------:R-:W-:Y:S05]  /*33b0*/  @P1 BREAK.RELIABLE P2, B2 ;  /* 0x0000000000021942 */ /* 0x000fea0001000100 */
[----:B------:R-:W-:Y:S05]  /*33c0*/  @P1 BRA P2, `(.L_x_2) ;  /* 0x0000001800401947 */ /* 0x000fea0001000000 */
.L_x_34:
[----:B------:R-:W-:Y:S05]  /*33d0*/  BSYNC.RELIABLE B2 ;  /* 0x0000000000027941 */ /* 0x000fea0003800100 */
.L_x_33:
[--C-:B------:R-:W-:Y:S01]  /*33e0*/  FADD R15, -R4, R0.reuse ;  /* 0x00000000040f7221 */ /* 0x100fe20000000100 */
[----:B------:R-:W-:Y:S01]  /*33f0*/  FADD R21, R3, -R0 ;  /* 0x8000000003157221 */ /* 0x000fe20000000000 */
[C---:B------:R-:W-:Y:S01]  /*3400*/  FADD R19, R17.reuse, -R10 ;  /* 0x8000000a11137221 */ /* 0x040fe20000000000 */
[--C-:B------:R-:W-:Y:S01]  /*3410*/  FADD R23, -R17, R9.reuse ;  /* 0x0000000911177221 */ /* 0x100fe20000000100 */
[----:B------:R-:W-:Y:S01]  /*3420*/  FMUL R13, R15, R10 ;  /* 0x0000000a0f0d7220 */ /* 0x000fe20000400000 */
[----:B------:R-:W-:Y:S01]  /*3430*/  FMUL R25, R17, R21 ;  /* 0x0000001511197220 */ /* 0x000fe20000400000 */
[----:B------:R-:W-:Y:S01]  /*3440*/  FADD R10, R10, -R9 ;  /* 0x800000090a0a7221 */ /* 0x000fe20000000000 */
[----:B------:R-:W-:Y:S01]  /*3450*/  FMUL R28, R7, R23 ;  /* 0x00000017071c7220 */ /* 0x000fe20000400000 */
[----:B------:R-:W-:Y:S01]  /*3460*/  FFMA R17, R4, R19, -R13 ;  /* 0x0000001304117223 */ /* 0x000fe2000000080d */
[----:B------:R-:W-:Y:S01]  /*3470*/  FADD R4, -R3, R4 ;  /* 0x0000000403047221 */ /* 0x000fe20000000100 */
[----:B------:R-:W-:Y:S01]  /*3480*/  FFMA R25, R0, R23, -R25 ;  /* 0x0000001700197223 */ /* 0x000fe20000000819 */
[C---:B------:R-:W-:Y:S01]  /*3490*/  FMUL R13, R7.reuse, R10 ;  /* 0x0000000a070d7220 */ /* 0x040fe20000400000 */
[----:B------:R-:W-:Y:S01]  /*34a0*/  FMUL R26, R7, R19 ;  /* 0x00000013071a7220 */ /* 0x000fe20000400000 */
[C---:B------:R-:W-:Y:S01]  /*34b0*/  FMUL R0, R4.reuse, R9 ;  /* 0x0000000904007220 */ /* 0x040fe20000400000 */
[-C--:B------:R-:W-:Y:S01]  /*34c0*/  FFMA R28, R21, R2.reuse, -R28 ;  /* 0x00000002151c7223 */ /* 0x080fe2000000081c */
[-C--:B------:R-:W-:Y:S01]  /*34d0*/  FFMA R13, R4, R2.reuse, -R13 ;  /* 0x00000002040d7223 */ /* 0x080fe2000000080d */
[----:B------:R-:W-:Y:S01]  /*34e0*/  FFMA R26, R15, R2, -R26 ;  /* 0x000000020f1a7223 */ /* 0x000fe2000000081a */
[----:B------:R-:W-:Y:S01]  /*34f0*/  FFMA R0, R3, R10, -R0 ;  /* 0x0000000a03007223 */ /* 0x000fe20000000800 */
[----:B------:R-:W-:Y:S01]  /*3500*/  FADD R25, R25, R28 ;  /* 0x0000001c19197221 */ /* 0x000fe20000000000 */
[----:B------:R-:W-:Y:S01]  /*3510*/  PLOP3.LUT P0, PT, PT, PT, PT, 0x80, 0x8 ;  /* 0x000000000008781c */ /* 0x000fe20003f0f070 */
[----:B------:R-:W-:Y:S01]  /*3520*/  FADD R17, R17, R26 ;  /* 0x0000001a11117221 */ /* 0x000fe20000000000 */
[----:B------:R-:W-:-:S04]  /*3530*/  FADD R0, R0, R13 ;  /* 0x0000000d00007221 */ /* 0x000fc80000000000 */
[C---:B------:R-:W-:Y:S01]  /*3540*/  FMUL R25, R0.reuse, R25 ;  /* 0x0000001900197220 */ /* 0x040fe20000400000 */
[----:B------:R-:W-:-:S04]  /*3550*/  FMUL R17, R0, R17 ;  /* 0x0000001100117220 */ /* 0x000fc80000400000 */
[----:B------:R-:W-:Y:S02]  /*3560*/  FSETP.GT.AND P1, PT, R25, RZ, PT ;  /* 0x000000ff1900720b */ /* 0x000fe40003f24000 */
[----:B------:R-:W-:-:S13]  /*3570*/  FSETP.GT.AND P2, PT, R17, RZ, PT ;  /* 0x000000ff1100720b */ /* 0x000fda0003f44000 */
[----:B------:R-:W-:Y:S05]  /*3580*/  @P1 BRA P2, `(.L_x_2) ;  /* 0x0000001400d01947 */ /* 0x000fea0001000000 */
[----:B------:R-:W-:Y:S01]  /*3590*/  FMUL R6, R6, R22 ;  /* 0x0000001606067220 */ /* 0x000fe20000400000 */
[----:B------:R-:W-:Y:S01]  /*35a0*/  FMUL R13, R14, R2 ;  /* 0x000000020e0d7220 */ /* 0x000fe20000400000 */
[-C--:B------:R-:W-:Y:S01]  /*35b0*/  FMUL R15, R12, R3.reuse ;  /* 0x000000030c0f7220 */ /* 0x080fe20000400000 */
[----:B------:R-:W-:Y:S01]  /*35c0*/  FMUL R5, R5, R20 ;  /* 0x0000001405057220 */ /* 0x000fe20000400000 */
[----:B------:R-:W-:Y:S01]  /*35d0*/  FFMA R6, R11, R18, -R6 ;  /* 0x000000120b067223 */ /* 0x000fe20000000806 */
[----:B------:R-:W-:Y:S01]  /*35e0*/  FMUL R18, R18, R3 ;  /* 0x0000000312127220 */ /* 0x000fe20000400000 */
[----:B------:R-:W-:Y:S01]  /*35f0*/  FFMA R13, R12, R7, -R13 ;  /* 0x000000070c0d7223 */ /* 0x000fe2000000080d */
[----:B------:R-:W-:Y:S01]  /*3600*/  FMUL R3, R16, R3 ;  /* 0x0000000310037220 */ /* 0x000fe20000400000 */
[----:B------:R-:W-:Y:S01]  /*3610*/  FFMA R14, R14, R9, -R15 ;  /* 0x000000090e0e7223 */ /* 0x000fe2000000080f */
[C---:B------:R-:W-:Y:S01]  /*3620*/  FFMA R7, R9.reuse, R22, -R18 ;  /* 0x0000001609077223 */ /* 0x040fe20000000812 */
[----:B------:R-:W-:Y:S01]  /*3630*/  FFMA R5, R8, R16, -R5 ;  /* 0x0000001008057223 */ /* 0x000fe20000000805 */
[----:B------:R-:W-:Y:S01]  /*3640*/  FFMA R20, R9, R20, -R3 ;  /* 0x0000001409147223 */ /* 0x000fe20000000803 */
[----:B------:R-:W-:Y:S01]  /*3650*/  FADD R13, R13, R14 ;  /* 0x0000000e0d0d7221 */ /* 0x000fe20000000000 */
[----:B------:R-:W-:-:S02]  /*3660*/  FADD R6, R6, R7 ;  /* 0x0000000706067221 */ /* 0x000fc40000000000 */
[----:B------:R-:W-:Y:S02]  /*3670*/  FADD R20, R5, R20 ;  /* 0x0000001405147221 */ /* 0x000fe40000000000 */
[C---:B------:R-:W-:Y:S02]  /*3680*/  FMUL R6, R13.reuse, R6 ;  /* 0x000000060d067220 */ /* 0x040fe40000400000 */
[----:B------:R-:W-:-:S03]  /*3690*/  FMUL R20, R13, R20 ;  /* 0x000000140d147220 */ /* 0x000fc60000400000 */
[----:B------:R-:W-:-:S04]  /*36a0*/  FSETP.GT.AND P0, PT, R6, RZ, PT ;  /* 0x000000ff0600720b */ /* 0x000fc80003f04000 */
[----:B------:R-:W-:Y:S01]  /*36b0*/  FSETP.GT.AND P0, PT, R20, RZ, P0 ;  /* 0x000000ff1400720b */ /* 0x000fe20000704000 */
[----:B------:R-:W-:-:S12]  /*36c0*/  BRA `(.L_x_2) ;  /* 0x0000001400807947 */ /* 0x000fd80003800000 */
.L_x_5:
        /* <DEDUP_REMOVED lines=51> */
.L_x_38:
[C---:B------:R-:W-:Y:S02]  /*3a00*/  FSETP.GE.AND P1, PT, R20.reuse, R21, PT ;  /* 0x000000151400720b */ /* 0x040fe40003f26000 */
[----:B------:R-:W-:Y:S02]  /*3a10*/  FSETP.LE.AND P2, PT, R20, RZ, PT ;  /* 0x000000ff1400720b */ /* 0x000fe40003f43000 */
[----:B------:R-:W-:-:S11]  /*3a20*/  PLOP3.LUT P0, PT, PT, PT, PT, 0x80, 0x8 ;  /* 0x000000000008781c */ /* 0x000fd60003f0f070 */
[----:B------:R-:W-:Y:S05]  /*3a30*/  @P1 BREAK.RELIABLE P2, B2 ;  /* 0x0000000000021942 */ /* 0x000fea0001000100 */
[----:B------:R-:W-:Y:S05]  /*3a40*/  @P1 BRA P2, `(.L_x_2) ;  /* 0x0000001000a01947 */ /* 0x000fea0001000000 */
.L_x_37:
[----:B------:R-:W-:Y:S05]  /*3a50*/  BSYNC.RELIABLE B2 ;  /* 0x0000000000027941 */ /* 0x000fea0003800100 */
.L_x_36:
        /* <DEDUP_REMOVED lines=29> */
.L_x_41:
[C---:B------:R-:W-:Y:S02]  /*3c30*/  FSETP.GE.AND P1, PT, R26.reuse, R27, PT ;  /* 0x0000001b1a00720b */ /* 0x040fe40003f26000 */
[----:B------:R-:W-:Y:S02]  /*3c40*/  FSETP.LE.AND P2, PT, R26, RZ, PT ;  /* 0x000000ff1a00720b */ /* 0x000fe40003f43000 */
[----:B------:R-:W-:-:S11]  /*3c50*/  PLOP3.LUT P0, PT, PT, PT, PT, 0x80, 0x8 ;  /* 0x000000000008781c */ /* 0x000fd60003f0f070 */
[----:B------:R-:W-:Y:S05]  /*3c60*/  @P1 BREAK.RELIABLE P2, B2 ;  /* 0x0000000000021942 */ /* 0x000fea0001000100 */
[----:B------:R-:W-:Y:S05]  /*3c70*/  @P1 BRA P2, `(.L_x_2) ;  /* 0x0000001000141947 */ /* 0x000fea0001000000 */
.L_x_40:
[----:B------:R-:W-:Y:S05]  /*3c80*/  BSYNC.RELIABLE B2 ;  /* 0x0000000000027941 */ /* 0x000fea0003800100 */
.L_x_39:
        /* <DEDUP_REMOVED lines=27> */
.L_x_44:
[C---:B------:R-:W-:Y:S02]  /*3e40*/  FSETP.GE.AND P1, PT, R22.reuse, R31, PT ;  /* 0x0000001f1600720b */ /* 0x040fe40003f26000 */
[----:B------:R-:W-:Y:S02]  /*3e50*/  FSETP.LE.AND P2, PT, R22, RZ, PT ;  /* 0x000000ff1600720b */ /* 0x000fe40003f43000 */
[----:B------:R-:W-:-:S11]  /*3e60*/  PLOP3.LUT P0, PT, PT, PT, PT, 0x80, 0x8 ;  /* 0x000000000008781c */ /* 0x000fd60003f0f070 */
[----:B------:R-:W-:Y:S05]  /*3e70*/  @P1 BREAK.RELIABLE P2, B2 ;  /* 0x0000000000021942 */ /* 0x000fea0001000100 */
[----:B------:R-:W-:Y:S05]  /*3e80*/  @P1 BRA P2, `(.L_x_2) ;  /* 0x0000000c00901947 */ /* 0x000fea0001000000 */
.L_x_43:
[----:B------:R-:W-:Y:S05]  /*3e90*/  BSYNC.RELIABLE B2 ;  /* 0x0000000000027941 */ /* 0x000fea0003800100 */
.L_x_42:
        /* <DEDUP_REMOVED lines=24> */
.L_x_47:
[C---:B------:R-:W-:Y:S02]  /*4020*/  FSETP.GE.AND P1, PT, R28.reuse, R29, PT ;  /* 0x0000001d1c00720b */ /* 0x040fe40003f26000 */
[----:B------:R-:W-:Y:S02]  /*4030*/  FSETP.LE.AND P2, PT, R28, RZ, PT ;  /* 0x000000ff1c00720b */ /* 0x000fe40003f43000 */
[----:B------:R-:W-:-:S11]  /*4040*/  PLOP3.LUT P0, PT, PT, PT, PT, 0x80, 0x8 ;  /* 0x000000000008781c */ /* 0x000fd60003f0f070 */
[----:B------:R-:W-:Y:S05]  /*4050*/  @P1 BREAK.RELIABLE P2, B2 ;  /* 0x0000000000021942 */ /* 0x000fea0001000100 */
[----:B------:R-:W-:Y:S05]  /*4060*/  @P1 BRA P2, `(.L_x_2) ;  /* 0x0000000c00181947 */ /* 0x000fea0001000000 */
.L_x_46:
[----:B------:R-:W-:Y:S05]  /*4070*/  BSYNC.RELIABLE B2 ;  /* 0x0000000000027941 */ /* 0x000fea0003800100 */
.L_x_45:
        /* <DEDUP_REMOVED lines=24> */
.L_x_50:
[C---:B------:R-:W-:Y:S02]  /*4200*/  FSETP.GE.AND P1, PT, R28.reuse, R29, PT ;  /* 0x0000001d1c00720b */ /* 0x040fe40003f26000 */
[----:B------:R-:W-:Y:S02]  /*4210*/  FSETP.LE.AND P2, PT, R28, RZ, PT ;  /* 0x000000ff1c00720b */ /* 0x000fe40003f43000 */
[----:B------:R-:W-:-:S11]  /*4220*/  PLOP3.LUT P0, PT, PT, PT, PT, 0x80, 0x8 ;  /* 0x000000000008781c */ /* 0x000fd60003f0f070 */
[----:B------:R-:W-:Y:S05]  /*4230*/  @P1 BREAK.RELIABLE P2, B2 ;  /* 0x0000000000021942 */ /* 0x000fea0001000100 */
[----:B------:R-:W-:Y:S05]  /*4240*/  @P1 BRA P2, `(.L_x_2) ;  /* 0x0000000800a01947 */ /* 0x000fea0001000000 */
.L_x_49:
[----:B------:R-:W-:Y:S05]  /*4250*/  BSYNC.RELIABLE B2 ;  /* 0x0000000000027941 */ /* 0x000fea0003800100 */
.L_x_48:
        /* <DEDUP_REMOVED lines=25> */
.L_x_53:
[C---:B------:R-:W-:Y:S02]  /*43f0*/  FSETP.GE.AND P1, PT, R28.reuse, R29, PT ;  /* 0x0000001d1c00720b */ /* 0x040fe40003f26000 */
[----:B------:R-:W-:Y:S02]  /*4400*/  FSETP.LE.AND P2, PT, R28, RZ, PT ;  /* 0x000000ff1c00720b */ /* 0x000fe40003f43000 */
[----:B------:R-:W-:-:S11]  /*4410*/  PLOP3.LUT P0, PT, PT, PT, PT, 0x80, 0x8 ;  /* 0x000000000008781c */ /* 0x000fd60003f0f070 */
[----:B------:R-:W-:Y:S05]  /*4420*/  @P1 BREAK.RELIABLE P2, B2 ;  /* 0x0000000000021942 */ /* 0x000fea0001000100 */
[----:B------:R-:W-:Y:S05]  /*4430*/  @P1 BRA P2, `(.L_x_2) ;  /* 0x0000000800241947 */ /* 0x000fea0001000000 */
.L_x_52:
[----:B------:R-:W-:Y:S05]  /*4440*/  BSYNC.RELIABLE B2 ;  /* 0x0000000000027941 */ /* 0x000fea0003800100 */
.L_x_51:
        /* <DEDUP_REMOVED lines=24> */
.L_x_56:
[C---:B------:R-:W-:Y:S02]  /*45d0*/  FSETP.GE.AND P1, PT, R30.reuse, R29, PT ;  /* 0x0000001d1e00720b */ /* 0x040fe40003f26000 */
[----:B------:R-:W-:Y:S02]  /*45e0*/  FSETP.LE.AND P2, PT, R30, RZ, PT ;  /* 0x000000ff1e00720b */ /* 0x000fe40003f43000 */
[----:B------:R-:W-:-:S11]  /*45f0*/  PLOP3.LUT P0, PT, PT, PT, PT, 0x80, 0x8 ;  /* 0x000000000008781c */ /* 0x000fd60003f0f070 */
[----:B------:R-:W-:Y:S05]  /*4600*/  @P1 BREAK.RELIABLE P2, B2 ;  /* 0x0000000000021942 */ /* 0x000fea0001000100 */
[----:B------:R-:W-:Y:S05]  /*4610*/  @P1 BRA P2, `(.L_x_2) ;  /* 0x0000000400ac1947 */ /* 0x000fea0001000000 */
.L_x_55:
[----:B------:R-:W-:Y:S05]  /*4620*/  BSYNC.RELIABLE B2 ;  /* 0x0000000000027941 */ /* 0x000fea0003800100 */
.L_x_54:
        /* <DEDUP_REMOVED lines=24> */
.L_x_59:
[C---:B------:R-:W-:Y:S02]  /*47b0*/  FSETP.GE.AND P1, PT, R30.reuse, R21, PT ;  /* 0x000000151e00720b */ /* 0x040fe40003f26000 */
[----:B------:R-:W-:Y:S02]  /*47c0*/  FSETP.LE.AND P2, PT, R30, RZ, PT ;  /* 0x000000ff1e00720b */ /* 0x000fe40003f43000 */
[----:B------:R-:W-:-:S11]  /*47d0*/  PLOP3.LUT P0, PT, PT, PT, PT, 0x80, 0x8 ;  /* 0x000000000008781c */ /* 0x000fd60003f0f070 */
[----:B------:R-:W-:Y:S05]  /*47e0*/  @P1 BREAK.RELIABLE P2, B2 ;  /* 0x0000000000021942 */ /* 0x000fea0001000100 */
[----:B------:R-:W-:Y:S05]  /*47f0*/  @P1 BRA P2, `(.L_x_2) ;  /* 0x0000000400341947 */ /* 0x000fea0001000000 */
.L_x_58:
[----:B------:R-:W-:Y:S05]  /*4800*/  BSYNC.RELIABLE B2 ;  /* 0x0000000000027941 */ /* 0x000fea0003800100 */
.L_x_57:
        /* <DEDUP_REMOVED lines=24> */
.L_x_62:
[C---:B------:R-:W-:Y:S02]  /*4990*/  FSETP.GE.AND P1, PT, R30.reuse, R23, PT ;  /* 0x000000171e00720b */ /* 0x040fe40003f26000 */
[----:B------:R-:W-:Y:S02]  /*49a0*/  FSETP.LE.AND P2, PT, R30, RZ, PT ;  /* 0x000000ff1e00720b */ /* 0x000fe40003f43000 */
[----:B------:R-:W-:-:S11]  /*49b0*/  PLOP3.LUT P0, PT, PT, PT, PT, 0x80, 0x8 ;  /* 0x000000000008781c */ /* 0x000fd60003f0f070 */
[----:B------:R-:W-:Y:S05]  /*49c0*/  @P1 BREAK.RELIABLE P2, B2 ;  /* 0x0000000000021942 */ /* 0x000fea0001000100 */
[----:B------:R-:W-:Y:S05]  /*49d0*/  @P1 BRA P2, `(.L_x_2) ;  /* 0x0000000000bc1947 */ /* 0x000fea0001000000 */
.L_x_61:
[----:B------:R-:W-:Y:S05]  /*49e0*/  BSYNC.RELIABLE B2 ;  /* 0x0000000000027941 */ /* 0x000fea0003800100 */
.L_x_60:
        /* <DEDUP_REMOVED lines=45> */
[----:B------:R-:W-:-:S13]  /*4cc0*/  FSETP.GT.AND P0, PT, R20, RZ, P0 ;  /* 0x000000ff1400720b */ /* 0x000fda0000704000 */
.L_x_2:
[----:B------:R-:W-:Y:S05]  /*4cd0*/  BSYNC.RECONVERGENT B0 ;  /* 0x0000000000007941 */ /* 0x000fea0003800200 */
.L_x_1:
[----:B------:R-:W-:Y:S05]  /*4ce0*/  WARPSYNC.ALL ;  /* 0x0000000000007948 */ /* 0x000fea0003800000 */
[----:B------:R-:W0:Y:S01]  /*4cf0*/  LDCU.64 UR6, c[0x0][0x3e0] ;  /* 0x00007c00ff0677ac */ /* 0x000e220008000a00 */
[----:B------:R-:W-:Y:S02]  /*4d00*/  MOV R0, 0x1 ;  /* 0x0000000100007802 */ /* 0x000fe40000000f00 */
[----:B0-----:R-:W-:-:S04]  /*4d10*/  IADD3 R2, P1, PT, R24, UR6, RZ ;  /* 0x0000000618027c10 */ /* 0x001fc8000ff3e0ff */
[----:B------:R-:W-:-:S05]  /*4d20*/  LEA.HI.X.SX32 R3, R24, UR7, 0x1, P1 ;  /* 0x0000000718037c11 */ /* 0x000fca00088f0eff */
[----:B------:R0:W-:Y:S01]  /*4d30*/  @!P0 STG.E.U8 desc[UR8][R2.64], R0 ;  /* 0x0000000002008986 */ /* 0x0001e2000c101108 */
[----:B------:R-:W-:Y:S05]  /*4d40*/  @!P0 EXIT ;  /* 0x000000000000894d */ /* 0x000fea0003800000 */
[----:B------:R-:W-:Y:S01]  /*4d50*/  STG.E.U8 desc[UR8][R2.64], RZ ;  /* 0x000000ff02007986 */ /* 0x000fe2000c101108 */
[----:B------:R-:W-:Y:S05]  /*4d60*/  EXIT ;  /* 0x000000000000794d */ /* 0x000fea0003800000 */
.L_x_63:
[----:B------:R-:W-:-:S00]  /*4d70*/  BRA `(.L_x_63) ;  /* 0xfffffffc00fc7947 */ /* 0x000fc0000383ffff */
[----:B------:R-:W-:-:S00]  /*4d80*/  NOP ;  /* 0x0000000000007918 */ /* 0x000fc00000000000 */
[----:B------:R-:W-:-:S00]  /*4d90*/  NOP ;  /* 0x0000000000007918 */ /* 0x000fc00000000000 */
[----:B------:R-:W-:-:S00]  /*4da0*/  NOP ;  /* 0x0000000000007918 */ /* 0x000fc00000000000 */
[----:B------:R-:W-:-:S00]  /*4db0*/  NOP ;  /* 0x0000000000007918 */ /* 0x000fc00000000000 */
[----:B------:R-:W-:-:S00]  /*4dc0*/  NOP ;  /* 0x0000000000007918 */ /* 0x000fc00000000000 */
[----:B------:R-:W-:-:S00]  /*4dd0*/  NOP ;  /* 0x0000000000007918 */ /* 0x000fc00000000000 */
[----:B------:R-:W-:-:S00]  /*4de0*/  NOP ;  /* 0x0000000000007918 */ /* 0x000fc00000000000 */
[----:B------:R-:W-:-:S00]  /*4df0*/  NOP ;  /* 0x0000000000007918 */ /* 0x000fc00000000000 */
.L_x_64:


//--------------------- .nv.shared._Z13jmeint_kernelPfS_S_S_S_S_P6__halfS1_S1_S1_S1_S1_Pbii --------------------------
	.section	.nv.shared._Z13jmeint_kernelPfS_S_S_S_S_P6__halfS1_S1_S1_S1_S1_Pbii,"aw",@nobits
	.sectionflags	@""
	.align	2
.nv.shared._Z13jmeint_kernelPfS_S_S_S_S_P6__halfS1_S1_S1_S1_S1_Pbii:
	.zero		18432


//--------------------- .nv.shared.reserved.0     --------------------------
	.section	.nv.shared.reserved.0,"aw",@nobits
	.weak		__nv_reservedSMEM_offset_0_alias
	.size		__nv_reservedSMEM_offset_0_alias, 0, 64
	.other		__nv_reservedSMEM_offset_0_alias,@"STO_CUDA_RESERVED_SHARED STV_DEFAULT"
__nv_reservedSMEM_offset_0_alias:
	.zero		0
	.zero		64


//--------------------- .nv.constant0._Z13jmeint_kernelPfS_S_S_S_S_P6__halfS1_S1_S1_S1_S1_Pbii --------------------------
	.section	.nv.constant0._Z13jmeint_kernelPfS_S_S_S_S_P6__halfS1_S1_S1_S1_S1_Pbii,"a",@progbits
	.sectionflags	@""
	.align	4
.nv.constant0._Z13jmeint_kernelPfS_S_S_S_S_P6__halfS1_S1_S1_S1_S1_Pbii:
	.zero		1008


//--------------------- SYMBOLS --------------------------

	.type		.nv.reservedSmem.offset0,@object
	.size		.nv.reservedSmem.offset0,0x4
	.type		.nv.reservedSmem.cap,@object
	.size		.nv.reservedSmem.cap,0x4
